//
// Generated by NVIDIA NVVM Compiler
//
// Compiler Build ID: CL-36424714
// Cuda compilation tools, release 13.0, V13.0.88
// Based on NVVM 20.0.0
//

.version 9.0
.target sm_100
.address_size 64

	// .globl	_Z19simOBEcudaCoPolTestPdPKddddddd
.func  (.param .align 16 .b8 func_retval0[16]) __internal_trig_reduction_slowpathd
(
	.param .b64 __internal_trig_reduction_slowpathd_param_0
)
;
.global .align 8 .b8 __cudart_i2opi_d[144] = {8, 93, 141, 31, 177, 95, 251, 107, 234, 146, 82, 138, 247, 57, 7, 61, 123, 241, 229, 235, 199, 186, 39, 117, 45, 234, 95, 158, 102, 63, 70, 79, 183, 9, 203, 39, 207, 126, 54, 109, 31, 109, 10, 90, 139, 17, 47, 239, 15, 152, 5, 222, 255, 151, 248, 31, 59, 40, 249, 189, 139, 95, 132, 156, 244, 57, 83, 131, 57, 214, 145, 57, 65, 126, 95, 180, 38, 112, 156, 233, 132, 68, 187, 46, 245, 53, 130, 232, 62, 167, 41, 177, 28, 235, 29, 254, 28, 146, 209, 9, 234, 46, 73, 6, 224, 210, 77, 66, 58, 110, 36, 183, 97, 197, 187, 222, 171, 99, 81, 254, 65, 144, 67, 60, 153, 149, 98, 219, 192, 221, 52, 245, 209, 87, 39, 252, 41, 21, 68, 78, 110, 131, 249, 162};
.global .align 16 .b8 __cudart_sin_cos_coeffs[128] = {70, 210, 176, 44, 241, 229, 90, 190, 146, 227, 172, 105, 227, 29, 199, 62, 161, 98, 219, 25, 160, 1, 42, 191, 24, 8, 17, 17, 17, 17, 129, 63, 84, 85, 85, 85, 85, 85, 197, 191, 0, 0, 0, 0, 0, 0, 0, 0, 0, 0, 0, 0, 0, 0, 0, 0, 100, 129, 253, 32, 131, 255, 168, 189, 40, 133, 239, 193, 167, 238, 33, 62, 217, 230, 6, 142, 79, 126, 146, 190, 233, 188, 221, 25, 160, 1, 250, 62, 71, 93, 193, 22, 108, 193, 86, 191, 81, 85, 85, 85, 85, 85, 165, 63, 0, 0, 0, 0, 0, 0, 224, 191, 0, 0, 0, 0, 0, 0, 240, 63};

.visible .entry _Z19simOBEcudaCoPolTestPdPKddddddd(
	.param .u64 .ptr .align 1 _Z19simOBEcudaCoPolTestPdPKddddddd_param_0,
	.param .u64 .ptr .align 1 _Z19simOBEcudaCoPolTestPdPKddddddd_param_1,
	.param .f64 _Z19simOBEcudaCoPolTestPdPKddddddd_param_2,
	.param .f64 _Z19simOBEcudaCoPolTestPdPKddddddd_param_3,
	.param .f64 _Z19simOBEcudaCoPolTestPdPKddddddd_param_4,
	.param .f64 _Z19simOBEcudaCoPolTestPdPKddddddd_param_5,
	.param .f64 _Z19simOBEcudaCoPolTestPdPKddddddd_param_6,
	.param .f64 _Z19simOBEcudaCoPolTestPdPKddddddd_param_7
)
{
	.reg .pred 	%p<39>;
	.reg .b32 	%r<146>;
	.reg .b64 	%rd<34>;
	.reg .b64 	%fd<706>;

	ld.param.u64 	%rd2, [_Z19simOBEcudaCoPolTestPdPKddddddd_param_1];
	ld.param.f64 	%fd120, [_Z19simOBEcudaCoPolTestPdPKddddddd_param_7];
	cvta.to.global.u64 	%rd3, %rd2;
	mov.u32 	%r35, %ctaid.x;
	mov.u32 	%r36, %ntid.x;
	mov.u32 	%r37, %tid.x;
	mad.lo.s32 	%r38, %r35, %r36, %r37;
	add.f64 	%fd122, %fd120, %fd120;
	div.rn.f64 	%fd123, %fd122, 0d3FB999999999999A;
	mov.f64 	%fd124, 0d3FE0000000000000;
	copysign.f64 	%fd125, %fd123, %fd124;
	add.rz.f64 	%fd126, %fd123, %fd125;
	cvt.rzi.f64.f64 	%fd127, %fd126;
	cvt.rzi.s32.f64 	%r1, %fd127;
	cvt.rn.f64.s32 	%fd128, %r1;
	div.rn.f64 	%fd1, %fd122, %fd128;
	mul.wide.s32 	%rd4, %r38, 8;
	add.s64 	%rd5, %rd3, %rd4;
	ld.global.f64 	%fd2, [%rd5];
	setp.lt.s32 	%p1, %r1, 1;
	mov.f64 	%fd705, 0d0000000000000000;
	@%p1 bra 	$L__BB0_51;
	div.rn.f64 	%fd3, %fd1, 0d4018000000000000;
	neg.s32 	%r133, %r1;
	mov.f64 	%fd679, 0d3FF0000000000000;
	mov.f64 	%fd705, 0d0000000000000000;
	mov.u64 	%rd8, __cudart_sin_cos_coeffs;
	mov.f64 	%fd678, %fd705;
	mov.f64 	%fd680, %fd705;
	mov.f64 	%fd681, %fd705;
	mov.f64 	%fd682, %fd705;
	mov.f64 	%fd683, %fd705;
	mov.f64 	%fd684, %fd705;
	mov.f64 	%fd685, %fd705;
	mov.f64 	%fd686, %fd705;
$L__BB0_2:
	ld.param.f64 	%fd674, [_Z19simOBEcudaCoPolTestPdPKddddddd_param_7];
	ld.param.f64 	%fd658, [_Z19simOBEcudaCoPolTestPdPKddddddd_param_2];
	mul.f64 	%fd14, %fd1, %fd686;
	sub.f64 	%fd15, %fd14, %fd674;
	mul.f64 	%fd16, %fd658, %fd15;
	abs.f64 	%fd17, %fd16;
	setp.neu.f64 	%p2, %fd17, 0d7FF0000000000000;
	@%p2 bra 	$L__BB0_4;
	mov.f64 	%fd136, 0d0000000000000000;
	mul.rn.f64 	%fd688, %fd16, %fd136;
	mov.b32 	%r135, 1;
	bra.uni 	$L__BB0_7;
$L__BB0_4:
	mul.f64 	%fd131, %fd16, 0d3FE45F306DC9C883;
	cvt.rni.s32.f64 	%r134, %fd131;
	cvt.rn.f64.s32 	%fd132, %r134;
	fma.rn.f64 	%fd133, %fd132, 0dBFF921FB54442D18, %fd16;
	fma.rn.f64 	%fd134, %fd132, 0dBC91A62633145C00, %fd133;
	fma.rn.f64 	%fd688, %fd132, 0dB97B839A252049C0, %fd134;
	setp.ltu.f64 	%p3, %fd17, 0d41E0000000000000;
	@%p3 bra 	$L__BB0_6;
	{ // callseq 0, 0
	.param .b64 param0;
	st.param.f64 	[param0], %fd16;
	.param .align 16 .b8 retval0[16];
	call.uni (retval0), 
	__internal_trig_reduction_slowpathd, 
	(
	param0
	);
	ld.param.f64 	%fd688, [retval0];
	ld.param.b32 	%r134, [retval0+8];
	} // callseq 0
$L__BB0_6:
	add.s32 	%r135, %r134, 1;
$L__BB0_7:
	ld.param.f64 	%fd665, [_Z19simOBEcudaCoPolTestPdPKddddddd_param_3];
	shl.b32 	%r41, %r135, 6;
	cvt.u64.u32 	%rd6, %r41;
	and.b64  	%rd7, %rd6, 64;
	add.s64 	%rd9, %rd8, %rd7;
	mul.rn.f64 	%fd137, %fd688, %fd688;
	and.b32  	%r42, %r135, 1;
	setp.eq.b32 	%p4, %r42, 1;
	selp.f64 	%fd138, 0dBDA8FF8320FD8164, 0d3DE5DB65F9785EBA, %p4;
	ld.global.nc.v2.f64 	{%fd139, %fd140}, [%rd9];
	fma.rn.f64 	%fd141, %fd138, %fd137, %fd139;
	fma.rn.f64 	%fd142, %fd141, %fd137, %fd140;
	ld.global.nc.v2.f64 	{%fd143, %fd144}, [%rd9+16];
	fma.rn.f64 	%fd145, %fd142, %fd137, %fd143;
	fma.rn.f64 	%fd146, %fd145, %fd137, %fd144;
	ld.global.nc.v2.f64 	{%fd147, %fd148}, [%rd9+32];
	fma.rn.f64 	%fd149, %fd146, %fd137, %fd147;
	fma.rn.f64 	%fd150, %fd149, %fd137, %fd148;
	fma.rn.f64 	%fd151, %fd150, %fd688, %fd688;
	fma.rn.f64 	%fd152, %fd150, %fd137, 0d3FF0000000000000;
	selp.f64 	%fd153, %fd152, %fd151, %p4;
	and.b32  	%r43, %r135, 2;
	setp.eq.s32 	%p5, %r43, 0;
	mov.f64 	%fd154, 0d0000000000000000;
	sub.f64 	%fd155, %fd154, %fd153;
	selp.f64 	%fd23, %fd153, %fd155, %p5;
	neg.f64 	%fd156, %fd15;
	div.rn.f64 	%fd24, %fd156, %fd665;
	{
	.reg .b32 %temp; 
	mov.b64 	{%temp, %r44}, %fd24;
	}
	and.b32  	%r45, %r44, 2147483647;
	{
	.reg .b32 %temp; 
	mov.b64 	{%r46, %temp}, %fd24;
	}
	mov.b64 	%fd25, {%r46, %r45};
	{
	.reg .b32 %temp; 
	mov.b64 	{%temp, %r47}, %fd25;
	}
	setp.gt.u32 	%p6, %r47, 1082536910;
	@%p6 bra 	$L__BB0_9;
	fma.rn.f64 	%fd157, %fd25, 0d3FF71547652B82FE, 0d4338000000000000;
	{
	.reg .b32 %temp; 
	mov.b64 	{%r48, %temp}, %fd157;
	}
	mov.f64 	%fd158, 0dC338000000000000;
	add.rn.f64 	%fd159, %fd157, %fd158;
	fma.rn.f64 	%fd160, %fd159, 0dBFE62E42FEFA39EF, %fd25;
	fma.rn.f64 	%fd161, %fd159, 0dBC7ABC9E3B39803F, %fd160;
	fma.rn.f64 	%fd162, %fd161, 0d3E5ADE1569CE2BDF, 0d3E928AF3FCA213EA;
	fma.rn.f64 	%fd163, %fd162, %fd161, 0d3EC71DEE62401315;
	fma.rn.f64 	%fd164, %fd163, %fd161, 0d3EFA01997C89EB71;
	fma.rn.f64 	%fd165, %fd164, %fd161, 0d3F2A01A014761F65;
	fma.rn.f64 	%fd166, %fd165, %fd161, 0d3F56C16C1852B7AF;
	fma.rn.f64 	%fd167, %fd166, %fd161, 0d3F81111111122322;
	fma.rn.f64 	%fd168, %fd167, %fd161, 0d3FA55555555502A1;
	fma.rn.f64 	%fd169, %fd168, %fd161, 0d3FC5555555555511;
	fma.rn.f64 	%fd170, %fd169, %fd161, 0d3FE000000000000B;
	fma.rn.f64 	%fd171, %fd170, %fd161, 0d3FF0000000000000;
	fma.rn.f64 	%fd172, %fd171, %fd161, 0d3FF0000000000000;
	shl.b32 	%r49, %r48, 20;
	{
	.reg .b32 %temp; 
	mov.b64 	{%r50, %temp}, %fd172;
	}
	{
	.reg .b32 %temp; 
	mov.b64 	{%temp, %r51}, %fd172;
	}
	add.s32 	%r52, %r49, %r51;
	add.s32 	%r53, %r52, -2097152;
	mov.b64 	%fd173, {%r50, %r53};
	rcp.approx.ftz.f64 	%fd174, %fd173;
	neg.f64 	%fd175, %fd173;
	fma.rn.f64 	%fd176, %fd175, %fd174, 0d3FF0000000000000;
	fma.rn.f64 	%fd177, %fd176, %fd176, %fd176;
	fma.rn.f64 	%fd178, %fd177, %fd174, %fd174;
	fma.rn.f64 	%fd689, %fd178, 0d3FB0000000000000, %fd173;
	bra.uni 	$L__BB0_10;
$L__BB0_9:
	setp.le.f64 	%p7, %fd24, 0d7FF0000000000000;
	selp.f64 	%fd689, 0d7FF0000000000000, %fd24, %p7;
$L__BB0_10:
	ld.param.f64 	%fd659, [_Z19simOBEcudaCoPolTestPdPKddddddd_param_2];
	add.f64 	%fd179, %fd689, %fd689;
	div.rn.f64 	%fd29, %fd23, %fd179;
	add.f64 	%fd30, %fd2, %fd15;
	mul.f64 	%fd31, %fd659, %fd30;
	abs.f64 	%fd32, %fd31;
	setp.neu.f64 	%p8, %fd32, 0d7FF0000000000000;
	@%p8 bra 	$L__BB0_12;
	mov.f64 	%fd185, 0d0000000000000000;
	mul.rn.f64 	%fd691, %fd31, %fd185;
	mov.b32 	%r137, 1;
	bra.uni 	$L__BB0_15;
$L__BB0_12:
	mul.f64 	%fd180, %fd31, 0d3FE45F306DC9C883;
	cvt.rni.s32.f64 	%r136, %fd180;
	cvt.rn.f64.s32 	%fd181, %r136;
	fma.rn.f64 	%fd182, %fd181, 0dBFF921FB54442D18, %fd31;
	fma.rn.f64 	%fd183, %fd181, 0dBC91A62633145C00, %fd182;
	fma.rn.f64 	%fd691, %fd181, 0dB97B839A252049C0, %fd183;
	setp.ltu.f64 	%p9, %fd32, 0d41E0000000000000;
	@%p9 bra 	$L__BB0_14;
	{ // callseq 1, 0
	.param .b64 param0;
	st.param.f64 	[param0], %fd31;
	.param .align 16 .b8 retval0[16];
	call.uni (retval0), 
	__internal_trig_reduction_slowpathd, 
	(
	param0
	);
	ld.param.f64 	%fd691, [retval0];
	ld.param.b32 	%r136, [retval0+8];
	} // callseq 1
$L__BB0_14:
	add.s32 	%r137, %r136, 1;
$L__BB0_15:
	ld.param.f64 	%fd666, [_Z19simOBEcudaCoPolTestPdPKddddddd_param_3];
	shl.b32 	%r56, %r137, 6;
	cvt.u64.u32 	%rd10, %r56;
	and.b64  	%rd11, %rd10, 64;
	add.s64 	%rd13, %rd8, %rd11;
	mul.rn.f64 	%fd186, %fd691, %fd691;
	and.b32  	%r57, %r137, 1;
	setp.eq.b32 	%p10, %r57, 1;
	selp.f64 	%fd187, 0dBDA8FF8320FD8164, 0d3DE5DB65F9785EBA, %p10;
	ld.global.nc.v2.f64 	{%fd188, %fd189}, [%rd13];
	fma.rn.f64 	%fd190, %fd187, %fd186, %fd188;
	fma.rn.f64 	%fd191, %fd190, %fd186, %fd189;
	ld.global.nc.v2.f64 	{%fd192, %fd193}, [%rd13+16];
	fma.rn.f64 	%fd194, %fd191, %fd186, %fd192;
	fma.rn.f64 	%fd195, %fd194, %fd186, %fd193;
	ld.global.nc.v2.f64 	{%fd196, %fd197}, [%rd13+32];
	fma.rn.f64 	%fd198, %fd195, %fd186, %fd196;
	fma.rn.f64 	%fd199, %fd198, %fd186, %fd197;
	fma.rn.f64 	%fd200, %fd199, %fd691, %fd691;
	fma.rn.f64 	%fd201, %fd199, %fd186, 0d3FF0000000000000;
	selp.f64 	%fd202, %fd201, %fd200, %p10;
	and.b32  	%r58, %r137, 2;
	setp.eq.s32 	%p11, %r58, 0;
	mov.f64 	%fd203, 0d0000000000000000;
	sub.f64 	%fd204, %fd203, %fd202;
	selp.f64 	%fd38, %fd202, %fd204, %p11;
	neg.f64 	%fd205, %fd30;
	div.rn.f64 	%fd39, %fd205, %fd666;
	{
	.reg .b32 %temp; 
	mov.b64 	{%temp, %r59}, %fd39;
	}
	and.b32  	%r60, %r59, 2147483647;
	{
	.reg .b32 %temp; 
	mov.b64 	{%r61, %temp}, %fd39;
	}
	mov.b64 	%fd40, {%r61, %r60};
	{
	.reg .b32 %temp; 
	mov.b64 	{%temp, %r62}, %fd40;
	}
	setp.gt.u32 	%p12, %r62, 1082536910;
	@%p12 bra 	$L__BB0_17;
	fma.rn.f64 	%fd206, %fd40, 0d3FF71547652B82FE, 0d4338000000000000;
	{
	.reg .b32 %temp; 
	mov.b64 	{%r63, %temp}, %fd206;
	}
	mov.f64 	%fd207, 0dC338000000000000;
	add.rn.f64 	%fd208, %fd206, %fd207;
	fma.rn.f64 	%fd209, %fd208, 0dBFE62E42FEFA39EF, %fd40;
	fma.rn.f64 	%fd210, %fd208, 0dBC7ABC9E3B39803F, %fd209;
	fma.rn.f64 	%fd211, %fd210, 0d3E5ADE1569CE2BDF, 0d3E928AF3FCA213EA;
	fma.rn.f64 	%fd212, %fd211, %fd210, 0d3EC71DEE62401315;
	fma.rn.f64 	%fd213, %fd212, %fd210, 0d3EFA01997C89EB71;
	fma.rn.f64 	%fd214, %fd213, %fd210, 0d3F2A01A014761F65;
	fma.rn.f64 	%fd215, %fd214, %fd210, 0d3F56C16C1852B7AF;
	fma.rn.f64 	%fd216, %fd215, %fd210, 0d3F81111111122322;
	fma.rn.f64 	%fd217, %fd216, %fd210, 0d3FA55555555502A1;
	fma.rn.f64 	%fd218, %fd217, %fd210, 0d3FC5555555555511;
	fma.rn.f64 	%fd219, %fd218, %fd210, 0d3FE000000000000B;
	fma.rn.f64 	%fd220, %fd219, %fd210, 0d3FF0000000000000;
	fma.rn.f64 	%fd221, %fd220, %fd210, 0d3FF0000000000000;
	shl.b32 	%r64, %r63, 20;
	{
	.reg .b32 %temp; 
	mov.b64 	{%r65, %temp}, %fd221;
	}
	{
	.reg .b32 %temp; 
	mov.b64 	{%temp, %r66}, %fd221;
	}
	add.s32 	%r67, %r64, %r66;
	add.s32 	%r68, %r67, -2097152;
	mov.b64 	%fd222, {%r65, %r68};
	rcp.approx.ftz.f64 	%fd223, %fd222;
	neg.f64 	%fd224, %fd222;
	fma.rn.f64 	%fd225, %fd224, %fd223, 0d3FF0000000000000;
	fma.rn.f64 	%fd226, %fd225, %fd225, %fd225;
	fma.rn.f64 	%fd227, %fd226, %fd223, %fd223;
	fma.rn.f64 	%fd692, %fd227, 0d3FB0000000000000, %fd222;
	bra.uni 	$L__BB0_18;
$L__BB0_17:
	setp.le.f64 	%p13, %fd39, 0d7FF0000000000000;
	selp.f64 	%fd692, 0d7FF0000000000000, %fd39, %p13;
$L__BB0_18:
	ld.param.f64 	%fd675, [_Z19simOBEcudaCoPolTestPdPKddddddd_param_7];
	ld.param.f64 	%fd660, [_Z19simOBEcudaCoPolTestPdPKddddddd_param_2];
	add.f64 	%fd228, %fd692, %fd692;
	div.rn.f64 	%fd229, %fd38, %fd228;
	add.f64 	%fd44, %fd29, %fd229;
	fma.rn.f64 	%fd230, %fd1, 0d3FE0000000000000, %fd14;
	sub.f64 	%fd45, %fd230, %fd675;
	mul.f64 	%fd46, %fd660, %fd45;
	abs.f64 	%fd47, %fd46;
	setp.neu.f64 	%p14, %fd47, 0d7FF0000000000000;
	@%p14 bra 	$L__BB0_20;
	mov.f64 	%fd236, 0d0000000000000000;
	mul.rn.f64 	%fd694, %fd46, %fd236;
	mov.b32 	%r139, 1;
	bra.uni 	$L__BB0_23;
$L__BB0_20:
	mul.f64 	%fd231, %fd46, 0d3FE45F306DC9C883;
	cvt.rni.s32.f64 	%r138, %fd231;
	cvt.rn.f64.s32 	%fd232, %r138;
	fma.rn.f64 	%fd233, %fd232, 0dBFF921FB54442D18, %fd46;
	fma.rn.f64 	%fd234, %fd232, 0dBC91A62633145C00, %fd233;
	fma.rn.f64 	%fd694, %fd232, 0dB97B839A252049C0, %fd234;
	setp.ltu.f64 	%p15, %fd47, 0d41E0000000000000;
	@%p15 bra 	$L__BB0_22;
	{ // callseq 2, 0
	.param .b64 param0;
	st.param.f64 	[param0], %fd46;
	.param .align 16 .b8 retval0[16];
	call.uni (retval0), 
	__internal_trig_reduction_slowpathd, 
	(
	param0
	);
	ld.param.f64 	%fd694, [retval0];
	ld.param.b32 	%r138, [retval0+8];
	} // callseq 2
$L__BB0_22:
	add.s32 	%r139, %r138, 1;
$L__BB0_23:
	ld.param.f64 	%fd667, [_Z19simOBEcudaCoPolTestPdPKddddddd_param_3];
	shl.b32 	%r71, %r139, 6;
	cvt.u64.u32 	%rd14, %r71;
	and.b64  	%rd15, %rd14, 64;
	add.s64 	%rd17, %rd8, %rd15;
	mul.rn.f64 	%fd237, %fd694, %fd694;
	and.b32  	%r72, %r139, 1;
	setp.eq.b32 	%p16, %r72, 1;
	selp.f64 	%fd238, 0dBDA8FF8320FD8164, 0d3DE5DB65F9785EBA, %p16;
	ld.global.nc.v2.f64 	{%fd239, %fd240}, [%rd17];
	fma.rn.f64 	%fd241, %fd238, %fd237, %fd239;
	fma.rn.f64 	%fd242, %fd241, %fd237, %fd240;
	ld.global.nc.v2.f64 	{%fd243, %fd244}, [%rd17+16];
	fma.rn.f64 	%fd245, %fd242, %fd237, %fd243;
	fma.rn.f64 	%fd246, %fd245, %fd237, %fd244;
	ld.global.nc.v2.f64 	{%fd247, %fd248}, [%rd17+32];
	fma.rn.f64 	%fd249, %fd246, %fd237, %fd247;
	fma.rn.f64 	%fd250, %fd249, %fd237, %fd248;
	fma.rn.f64 	%fd251, %fd250, %fd694, %fd694;
	fma.rn.f64 	%fd252, %fd250, %fd237, 0d3FF0000000000000;
	selp.f64 	%fd253, %fd252, %fd251, %p16;
	and.b32  	%r73, %r139, 2;
	setp.eq.s32 	%p17, %r73, 0;
	mov.f64 	%fd254, 0d0000000000000000;
	sub.f64 	%fd255, %fd254, %fd253;
	selp.f64 	%fd53, %fd253, %fd255, %p17;
	neg.f64 	%fd256, %fd45;
	div.rn.f64 	%fd54, %fd256, %fd667;
	{
	.reg .b32 %temp; 
	mov.b64 	{%temp, %r74}, %fd54;
	}
	and.b32  	%r75, %r74, 2147483647;
	{
	.reg .b32 %temp; 
	mov.b64 	{%r76, %temp}, %fd54;
	}
	mov.b64 	%fd55, {%r76, %r75};
	{
	.reg .b32 %temp; 
	mov.b64 	{%temp, %r77}, %fd55;
	}
	setp.gt.u32 	%p18, %r77, 1082536910;
	@%p18 bra 	$L__BB0_25;
	fma.rn.f64 	%fd257, %fd55, 0d3FF71547652B82FE, 0d4338000000000000;
	{
	.reg .b32 %temp; 
	mov.b64 	{%r78, %temp}, %fd257;
	}
	mov.f64 	%fd258, 0dC338000000000000;
	add.rn.f64 	%fd259, %fd257, %fd258;
	fma.rn.f64 	%fd260, %fd259, 0dBFE62E42FEFA39EF, %fd55;
	fma.rn.f64 	%fd261, %fd259, 0dBC7ABC9E3B39803F, %fd260;
	fma.rn.f64 	%fd262, %fd261, 0d3E5ADE1569CE2BDF, 0d3E928AF3FCA213EA;
	fma.rn.f64 	%fd263, %fd262, %fd261, 0d3EC71DEE62401315;
	fma.rn.f64 	%fd264, %fd263, %fd261, 0d3EFA01997C89EB71;
	fma.rn.f64 	%fd265, %fd264, %fd261, 0d3F2A01A014761F65;
	fma.rn.f64 	%fd266, %fd265, %fd261, 0d3F56C16C1852B7AF;
	fma.rn.f64 	%fd267, %fd266, %fd261, 0d3F81111111122322;
	fma.rn.f64 	%fd268, %fd267, %fd261, 0d3FA55555555502A1;
	fma.rn.f64 	%fd269, %fd268, %fd261, 0d3FC5555555555511;
	fma.rn.f64 	%fd270, %fd269, %fd261, 0d3FE000000000000B;
	fma.rn.f64 	%fd271, %fd270, %fd261, 0d3FF0000000000000;
	fma.rn.f64 	%fd272, %fd271, %fd261, 0d3FF0000000000000;
	shl.b32 	%r79, %r78, 20;
	{
	.reg .b32 %temp; 
	mov.b64 	{%r80, %temp}, %fd272;
	}
	{
	.reg .b32 %temp; 
	mov.b64 	{%temp, %r81}, %fd272;
	}
	add.s32 	%r82, %r79, %r81;
	add.s32 	%r83, %r82, -2097152;
	mov.b64 	%fd273, {%r80, %r83};
	rcp.approx.ftz.f64 	%fd274, %fd273;
	neg.f64 	%fd275, %fd273;
	fma.rn.f64 	%fd276, %fd275, %fd274, 0d3FF0000000000000;
	fma.rn.f64 	%fd277, %fd276, %fd276, %fd276;
	fma.rn.f64 	%fd278, %fd277, %fd274, %fd274;
	fma.rn.f64 	%fd695, %fd278, 0d3FB0000000000000, %fd273;
	bra.uni 	$L__BB0_26;
$L__BB0_25:
	setp.le.f64 	%p19, %fd54, 0d7FF0000000000000;
	selp.f64 	%fd695, 0d7FF0000000000000, %fd54, %p19;
$L__BB0_26:
	ld.param.f64 	%fd661, [_Z19simOBEcudaCoPolTestPdPKddddddd_param_2];
	add.f64 	%fd279, %fd695, %fd695;
	div.rn.f64 	%fd59, %fd53, %fd279;
	add.f64 	%fd60, %fd2, %fd45;
	mul.f64 	%fd61, %fd661, %fd60;
	abs.f64 	%fd62, %fd61;
	setp.neu.f64 	%p20, %fd62, 0d7FF0000000000000;
	@%p20 bra 	$L__BB0_28;
	mov.f64 	%fd285, 0d0000000000000000;
	mul.rn.f64 	%fd697, %fd61, %fd285;
	mov.b32 	%r141, 1;
	bra.uni 	$L__BB0_31;
$L__BB0_28:
	mul.f64 	%fd280, %fd61, 0d3FE45F306DC9C883;
	cvt.rni.s32.f64 	%r140, %fd280;
	cvt.rn.f64.s32 	%fd281, %r140;
	fma.rn.f64 	%fd282, %fd281, 0dBFF921FB54442D18, %fd61;
	fma.rn.f64 	%fd283, %fd281, 0dBC91A62633145C00, %fd282;
	fma.rn.f64 	%fd697, %fd281, 0dB97B839A252049C0, %fd283;
	setp.ltu.f64 	%p21, %fd62, 0d41E0000000000000;
	@%p21 bra 	$L__BB0_30;
	{ // callseq 3, 0
	.param .b64 param0;
	st.param.f64 	[param0], %fd61;
	.param .align 16 .b8 retval0[16];
	call.uni (retval0), 
	__internal_trig_reduction_slowpathd, 
	(
	param0
	);
	ld.param.f64 	%fd697, [retval0];
	ld.param.b32 	%r140, [retval0+8];
	} // callseq 3
$L__BB0_30:
	add.s32 	%r141, %r140, 1;
$L__BB0_31:
	ld.param.f64 	%fd668, [_Z19simOBEcudaCoPolTestPdPKddddddd_param_3];
	shl.b32 	%r86, %r141, 6;
	cvt.u64.u32 	%rd18, %r86;
	and.b64  	%rd19, %rd18, 64;
	add.s64 	%rd21, %rd8, %rd19;
	mul.rn.f64 	%fd286, %fd697, %fd697;
	and.b32  	%r87, %r141, 1;
	setp.eq.b32 	%p22, %r87, 1;
	selp.f64 	%fd287, 0dBDA8FF8320FD8164, 0d3DE5DB65F9785EBA, %p22;
	ld.global.nc.v2.f64 	{%fd288, %fd289}, [%rd21];
	fma.rn.f64 	%fd290, %fd287, %fd286, %fd288;
	fma.rn.f64 	%fd291, %fd290, %fd286, %fd289;
	ld.global.nc.v2.f64 	{%fd292, %fd293}, [%rd21+16];
	fma.rn.f64 	%fd294, %fd291, %fd286, %fd292;
	fma.rn.f64 	%fd295, %fd294, %fd286, %fd293;
	ld.global.nc.v2.f64 	{%fd296, %fd297}, [%rd21+32];
	fma.rn.f64 	%fd298, %fd295, %fd286, %fd296;
	fma.rn.f64 	%fd299, %fd298, %fd286, %fd297;
	fma.rn.f64 	%fd300, %fd299, %fd697, %fd697;
	fma.rn.f64 	%fd301, %fd299, %fd286, 0d3FF0000000000000;
	selp.f64 	%fd302, %fd301, %fd300, %p22;
	and.b32  	%r88, %r141, 2;
	setp.eq.s32 	%p23, %r88, 0;
	mov.f64 	%fd303, 0d0000000000000000;
	sub.f64 	%fd304, %fd303, %fd302;
	selp.f64 	%fd68, %fd302, %fd304, %p23;
	neg.f64 	%fd305, %fd60;
	div.rn.f64 	%fd69, %fd305, %fd668;
	{
	.reg .b32 %temp; 
	mov.b64 	{%temp, %r89}, %fd69;
	}
	and.b32  	%r90, %r89, 2147483647;
	{
	.reg .b32 %temp; 
	mov.b64 	{%r91, %temp}, %fd69;
	}
	mov.b64 	%fd70, {%r91, %r90};
	{
	.reg .b32 %temp; 
	mov.b64 	{%temp, %r92}, %fd70;
	}
	setp.gt.u32 	%p24, %r92, 1082536910;
	@%p24 bra 	$L__BB0_33;
	fma.rn.f64 	%fd306, %fd70, 0d3FF71547652B82FE, 0d4338000000000000;
	{
	.reg .b32 %temp; 
	mov.b64 	{%r93, %temp}, %fd306;
	}
	mov.f64 	%fd307, 0dC338000000000000;
	add.rn.f64 	%fd308, %fd306, %fd307;
	fma.rn.f64 	%fd309, %fd308, 0dBFE62E42FEFA39EF, %fd70;
	fma.rn.f64 	%fd310, %fd308, 0dBC7ABC9E3B39803F, %fd309;
	fma.rn.f64 	%fd311, %fd310, 0d3E5ADE1569CE2BDF, 0d3E928AF3FCA213EA;
	fma.rn.f64 	%fd312, %fd311, %fd310, 0d3EC71DEE62401315;
	fma.rn.f64 	%fd313, %fd312, %fd310, 0d3EFA01997C89EB71;
	fma.rn.f64 	%fd314, %fd313, %fd310, 0d3F2A01A014761F65;
	fma.rn.f64 	%fd315, %fd314, %fd310, 0d3F56C16C1852B7AF;
	fma.rn.f64 	%fd316, %fd315, %fd310, 0d3F81111111122322;
	fma.rn.f64 	%fd317, %fd316, %fd310, 0d3FA55555555502A1;
	fma.rn.f64 	%fd318, %fd317, %fd310, 0d3FC5555555555511;
	fma.rn.f64 	%fd319, %fd318, %fd310, 0d3FE000000000000B;
	fma.rn.f64 	%fd320, %fd319, %fd310, 0d3FF0000000000000;
	fma.rn.f64 	%fd321, %fd320, %fd310, 0d3FF0000000000000;
	shl.b32 	%r94, %r93, 20;
	{
	.reg .b32 %temp; 
	mov.b64 	{%r95, %temp}, %fd321;
	}
	{
	.reg .b32 %temp; 
	mov.b64 	{%temp, %r96}, %fd321;
	}
	add.s32 	%r97, %r94, %r96;
	add.s32 	%r98, %r97, -2097152;
	mov.b64 	%fd322, {%r95, %r98};
	rcp.approx.ftz.f64 	%fd323, %fd322;
	neg.f64 	%fd324, %fd322;
	fma.rn.f64 	%fd325, %fd324, %fd323, 0d3FF0000000000000;
	fma.rn.f64 	%fd326, %fd325, %fd325, %fd325;
	fma.rn.f64 	%fd327, %fd326, %fd323, %fd323;
	fma.rn.f64 	%fd698, %fd327, 0d3FB0000000000000, %fd322;
	bra.uni 	$L__BB0_34;
$L__BB0_33:
	setp.le.f64 	%p25, %fd69, 0d7FF0000000000000;
	selp.f64 	%fd698, 0d7FF0000000000000, %fd69, %p25;
$L__BB0_34:
	ld.param.f64 	%fd676, [_Z19simOBEcudaCoPolTestPdPKddddddd_param_7];
	ld.param.f64 	%fd662, [_Z19simOBEcudaCoPolTestPdPKddddddd_param_2];
	add.f64 	%fd328, %fd698, %fd698;
	div.rn.f64 	%fd329, %fd68, %fd328;
	add.f64 	%fd74, %fd59, %fd329;
	add.f64 	%fd330, %fd1, %fd14;
	sub.f64 	%fd75, %fd330, %fd676;
	mul.f64 	%fd76, %fd662, %fd75;
	abs.f64 	%fd77, %fd76;
	setp.neu.f64 	%p26, %fd77, 0d7FF0000000000000;
	@%p26 bra 	$L__BB0_36;
	mov.f64 	%fd336, 0d0000000000000000;
	mul.rn.f64 	%fd700, %fd76, %fd336;
	mov.b32 	%r143, 1;
	bra.uni 	$L__BB0_39;
$L__BB0_36:
	mul.f64 	%fd331, %fd76, 0d3FE45F306DC9C883;
	cvt.rni.s32.f64 	%r142, %fd331;
	cvt.rn.f64.s32 	%fd332, %r142;
	fma.rn.f64 	%fd333, %fd332, 0dBFF921FB54442D18, %fd76;
	fma.rn.f64 	%fd334, %fd332, 0dBC91A62633145C00, %fd333;
	fma.rn.f64 	%fd700, %fd332, 0dB97B839A252049C0, %fd334;
	setp.ltu.f64 	%p27, %fd77, 0d41E0000000000000;
	@%p27 bra 	$L__BB0_38;
	{ // callseq 4, 0
	.param .b64 param0;
	st.param.f64 	[param0], %fd76;
	.param .align 16 .b8 retval0[16];
	call.uni (retval0), 
	__internal_trig_reduction_slowpathd, 
	(
	param0
	);
	ld.param.f64 	%fd700, [retval0];
	ld.param.b32 	%r142, [retval0+8];
	} // callseq 4
$L__BB0_38:
	add.s32 	%r143, %r142, 1;
$L__BB0_39:
	ld.param.f64 	%fd669, [_Z19simOBEcudaCoPolTestPdPKddddddd_param_3];
	shl.b32 	%r101, %r143, 6;
	cvt.u64.u32 	%rd22, %r101;
	and.b64  	%rd23, %rd22, 64;
	add.s64 	%rd25, %rd8, %rd23;
	mul.rn.f64 	%fd337, %fd700, %fd700;
	and.b32  	%r102, %r143, 1;
	setp.eq.b32 	%p28, %r102, 1;
	selp.f64 	%fd338, 0dBDA8FF8320FD8164, 0d3DE5DB65F9785EBA, %p28;
	ld.global.nc.v2.f64 	{%fd339, %fd340}, [%rd25];
	fma.rn.f64 	%fd341, %fd338, %fd337, %fd339;
	fma.rn.f64 	%fd342, %fd341, %fd337, %fd340;
	ld.global.nc.v2.f64 	{%fd343, %fd344}, [%rd25+16];
	fma.rn.f64 	%fd345, %fd342, %fd337, %fd343;
	fma.rn.f64 	%fd346, %fd345, %fd337, %fd344;
	ld.global.nc.v2.f64 	{%fd347, %fd348}, [%rd25+32];
	fma.rn.f64 	%fd349, %fd346, %fd337, %fd347;
	fma.rn.f64 	%fd350, %fd349, %fd337, %fd348;
	fma.rn.f64 	%fd351, %fd350, %fd700, %fd700;
	fma.rn.f64 	%fd352, %fd350, %fd337, 0d3FF0000000000000;
	selp.f64 	%fd353, %fd352, %fd351, %p28;
	and.b32  	%r103, %r143, 2;
	setp.eq.s32 	%p29, %r103, 0;
	mov.f64 	%fd354, 0d0000000000000000;
	sub.f64 	%fd355, %fd354, %fd353;
	selp.f64 	%fd83, %fd353, %fd355, %p29;
	neg.f64 	%fd356, %fd75;
	div.rn.f64 	%fd84, %fd356, %fd669;
	{
	.reg .b32 %temp; 
	mov.b64 	{%temp, %r104}, %fd84;
	}
	and.b32  	%r105, %r104, 2147483647;
	{
	.reg .b32 %temp; 
	mov.b64 	{%r106, %temp}, %fd84;
	}
	mov.b64 	%fd85, {%r106, %r105};
	{
	.reg .b32 %temp; 
	mov.b64 	{%temp, %r107}, %fd85;
	}
	setp.gt.u32 	%p30, %r107, 1082536910;
	@%p30 bra 	$L__BB0_41;
	fma.rn.f64 	%fd357, %fd85, 0d3FF71547652B82FE, 0d4338000000000000;
	{
	.reg .b32 %temp; 
	mov.b64 	{%r108, %temp}, %fd357;
	}
	mov.f64 	%fd358, 0dC338000000000000;
	add.rn.f64 	%fd359, %fd357, %fd358;
	fma.rn.f64 	%fd360, %fd359, 0dBFE62E42FEFA39EF, %fd85;
	fma.rn.f64 	%fd361, %fd359, 0dBC7ABC9E3B39803F, %fd360;
	fma.rn.f64 	%fd362, %fd361, 0d3E5ADE1569CE2BDF, 0d3E928AF3FCA213EA;
	fma.rn.f64 	%fd363, %fd362, %fd361, 0d3EC71DEE62401315;
	fma.rn.f64 	%fd364, %fd363, %fd361, 0d3EFA01997C89EB71;
	fma.rn.f64 	%fd365, %fd364, %fd361, 0d3F2A01A014761F65;
	fma.rn.f64 	%fd366, %fd365, %fd361, 0d3F56C16C1852B7AF;
	fma.rn.f64 	%fd367, %fd366, %fd361, 0d3F81111111122322;
	fma.rn.f64 	%fd368, %fd367, %fd361, 0d3FA55555555502A1;
	fma.rn.f64 	%fd369, %fd368, %fd361, 0d3FC5555555555511;
	fma.rn.f64 	%fd370, %fd369, %fd361, 0d3FE000000000000B;
	fma.rn.f64 	%fd371, %fd370, %fd361, 0d3FF0000000000000;
	fma.rn.f64 	%fd372, %fd371, %fd361, 0d3FF0000000000000;
	shl.b32 	%r109, %r108, 20;
	{
	.reg .b32 %temp; 
	mov.b64 	{%r110, %temp}, %fd372;
	}
	{
	.reg .b32 %temp; 
	mov.b64 	{%temp, %r111}, %fd372;
	}
	add.s32 	%r112, %r109, %r111;
	add.s32 	%r113, %r112, -2097152;
	mov.b64 	%fd373, {%r110, %r113};
	rcp.approx.ftz.f64 	%fd374, %fd373;
	neg.f64 	%fd375, %fd373;
	fma.rn.f64 	%fd376, %fd375, %fd374, 0d3FF0000000000000;
	fma.rn.f64 	%fd377, %fd376, %fd376, %fd376;
	fma.rn.f64 	%fd378, %fd377, %fd374, %fd374;
	fma.rn.f64 	%fd701, %fd378, 0d3FB0000000000000, %fd373;
	bra.uni 	$L__BB0_42;
$L__BB0_41:
	setp.le.f64 	%p31, %fd84, 0d7FF0000000000000;
	selp.f64 	%fd701, 0d7FF0000000000000, %fd84, %p31;
$L__BB0_42:
	ld.param.f64 	%fd663, [_Z19simOBEcudaCoPolTestPdPKddddddd_param_2];
	add.f64 	%fd379, %fd701, %fd701;
	div.rn.f64 	%fd89, %fd83, %fd379;
	add.f64 	%fd90, %fd2, %fd75;
	mul.f64 	%fd91, %fd663, %fd90;
	abs.f64 	%fd92, %fd91;
	setp.neu.f64 	%p32, %fd92, 0d7FF0000000000000;
	@%p32 bra 	$L__BB0_44;
	mov.f64 	%fd385, 0d0000000000000000;
	mul.rn.f64 	%fd703, %fd91, %fd385;
	mov.b32 	%r145, 1;
	bra.uni 	$L__BB0_47;
$L__BB0_44:
	mul.f64 	%fd380, %fd91, 0d3FE45F306DC9C883;
	cvt.rni.s32.f64 	%r144, %fd380;
	cvt.rn.f64.s32 	%fd381, %r144;
	fma.rn.f64 	%fd382, %fd381, 0dBFF921FB54442D18, %fd91;
	fma.rn.f64 	%fd383, %fd381, 0dBC91A62633145C00, %fd382;
	fma.rn.f64 	%fd703, %fd381, 0dB97B839A252049C0, %fd383;
	setp.ltu.f64 	%p33, %fd92, 0d41E0000000000000;
	@%p33 bra 	$L__BB0_46;
	{ // callseq 5, 0
	.param .b64 param0;
	st.param.f64 	[param0], %fd91;
	.param .align 16 .b8 retval0[16];
	call.uni (retval0), 
	__internal_trig_reduction_slowpathd, 
	(
	param0
	);
	ld.param.f64 	%fd703, [retval0];
	ld.param.b32 	%r144, [retval0+8];
	} // callseq 5
$L__BB0_46:
	add.s32 	%r145, %r144, 1;
$L__BB0_47:
	ld.param.f64 	%fd670, [_Z19simOBEcudaCoPolTestPdPKddddddd_param_3];
	shl.b32 	%r116, %r145, 6;
	cvt.u64.u32 	%rd26, %r116;
	and.b64  	%rd27, %rd26, 64;
	add.s64 	%rd29, %rd8, %rd27;
	mul.rn.f64 	%fd386, %fd703, %fd703;
	and.b32  	%r117, %r145, 1;
	setp.eq.b32 	%p34, %r117, 1;
	selp.f64 	%fd387, 0dBDA8FF8320FD8164, 0d3DE5DB65F9785EBA, %p34;
	ld.global.nc.v2.f64 	{%fd388, %fd389}, [%rd29];
	fma.rn.f64 	%fd390, %fd387, %fd386, %fd388;
	fma.rn.f64 	%fd391, %fd390, %fd386, %fd389;
	ld.global.nc.v2.f64 	{%fd392, %fd393}, [%rd29+16];
	fma.rn.f64 	%fd394, %fd391, %fd386, %fd392;
	fma.rn.f64 	%fd395, %fd394, %fd386, %fd393;
	ld.global.nc.v2.f64 	{%fd396, %fd397}, [%rd29+32];
	fma.rn.f64 	%fd398, %fd395, %fd386, %fd396;
	fma.rn.f64 	%fd399, %fd398, %fd386, %fd397;
	fma.rn.f64 	%fd400, %fd399, %fd703, %fd703;
	fma.rn.f64 	%fd401, %fd399, %fd386, 0d3FF0000000000000;
	selp.f64 	%fd402, %fd401, %fd400, %p34;
	and.b32  	%r118, %r145, 2;
	setp.eq.s32 	%p35, %r118, 0;
	mov.f64 	%fd403, 0d0000000000000000;
	sub.f64 	%fd404, %fd403, %fd402;
	selp.f64 	%fd98, %fd402, %fd404, %p35;
	neg.f64 	%fd405, %fd90;
	div.rn.f64 	%fd99, %fd405, %fd670;
	{
	.reg .b32 %temp; 
	mov.b64 	{%temp, %r119}, %fd99;
	}
	and.b32  	%r120, %r119, 2147483647;
	{
	.reg .b32 %temp; 
	mov.b64 	{%r121, %temp}, %fd99;
	}
	mov.b64 	%fd100, {%r121, %r120};
	{
	.reg .b32 %temp; 
	mov.b64 	{%temp, %r122}, %fd100;
	}
	setp.gt.u32 	%p36, %r122, 1082536910;
	@%p36 bra 	$L__BB0_49;
	fma.rn.f64 	%fd406, %fd100, 0d3FF71547652B82FE, 0d4338000000000000;
	{
	.reg .b32 %temp; 
	mov.b64 	{%r123, %temp}, %fd406;
	}
	mov.f64 	%fd407, 0dC338000000000000;
	add.rn.f64 	%fd408, %fd406, %fd407;
	fma.rn.f64 	%fd409, %fd408, 0dBFE62E42FEFA39EF, %fd100;
	fma.rn.f64 	%fd410, %fd408, 0dBC7ABC9E3B39803F, %fd409;
	fma.rn.f64 	%fd411, %fd410, 0d3E5ADE1569CE2BDF, 0d3E928AF3FCA213EA;
	fma.rn.f64 	%fd412, %fd411, %fd410, 0d3EC71DEE62401315;
	fma.rn.f64 	%fd413, %fd412, %fd410, 0d3EFA01997C89EB71;
	fma.rn.f64 	%fd414, %fd413, %fd410, 0d3F2A01A014761F65;
	fma.rn.f64 	%fd415, %fd414, %fd410, 0d3F56C16C1852B7AF;
	fma.rn.f64 	%fd416, %fd415, %fd410, 0d3F81111111122322;
	fma.rn.f64 	%fd417, %fd416, %fd410, 0d3FA55555555502A1;
	fma.rn.f64 	%fd418, %fd417, %fd410, 0d3FC5555555555511;
	fma.rn.f64 	%fd419, %fd418, %fd410, 0d3FE000000000000B;
	fma.rn.f64 	%fd420, %fd419, %fd410, 0d3FF0000000000000;
	fma.rn.f64 	%fd421, %fd420, %fd410, 0d3FF0000000000000;
	shl.b32 	%r124, %r123, 20;
	{
	.reg .b32 %temp; 
	mov.b64 	{%r125, %temp}, %fd421;
	}
	{
	.reg .b32 %temp; 
	mov.b64 	{%temp, %r126}, %fd421;
	}
	add.s32 	%r127, %r124, %r126;
	add.s32 	%r128, %r127, -2097152;
	mov.b64 	%fd422, {%r125, %r128};
	rcp.approx.ftz.f64 	%fd423, %fd422;
	neg.f64 	%fd424, %fd422;
	fma.rn.f64 	%fd425, %fd424, %fd423, 0d3FF0000000000000;
	fma.rn.f64 	%fd426, %fd425, %fd425, %fd425;
	fma.rn.f64 	%fd427, %fd426, %fd423, %fd423;
	fma.rn.f64 	%fd704, %fd427, 0d3FB0000000000000, %fd422;
	bra.uni 	$L__BB0_50;
$L__BB0_49:
	setp.le.f64 	%p37, %fd99, 0d7FF0000000000000;
	selp.f64 	%fd704, 0d7FF0000000000000, %fd99, %p37;
$L__BB0_50:
	ld.param.f64 	%fd673, [_Z19simOBEcudaCoPolTestPdPKddddddd_param_6];
	ld.param.f64 	%fd672, [_Z19simOBEcudaCoPolTestPdPKddddddd_param_5];
	ld.param.f64 	%fd671, [_Z19simOBEcudaCoPolTestPdPKddddddd_param_4];
	ld.param.f64 	%fd664, [_Z19simOBEcudaCoPolTestPdPKddddddd_param_2];
	mul.f64 	%fd428, %fd74, 0d3F39086C9DA08871;
	mul.f64 	%fd429, %fd44, 0d3F39086C9DA08871;
	add.f64 	%fd430, %fd704, %fd704;
	div.rn.f64 	%fd431, %fd98, %fd430;
	add.f64 	%fd432, %fd89, %fd431;
	mul.f64 	%fd433, %fd432, 0d3F39086C9DA08871;
	neg.f64 	%fd434, %fd429;
	mul.f64 	%fd435, %fd682, %fd434;
	mul.f64 	%fd436, %fd664, %fd684;
	sub.f64 	%fd437, %fd435, %fd436;
	add.f64 	%fd438, %fd671, %fd672;
	mul.f64 	%fd439, %fd438, %fd685;
	sub.f64 	%fd440, %fd437, %fd439;
	sub.f64 	%fd441, %fd679, %fd678;
	add.f64 	%fd442, %fd441, %fd683;
	mul.f64 	%fd443, %fd664, %fd685;
	fma.rn.f64 	%fd444, %fd429, %fd442, %fd443;
	mul.f64 	%fd445, %fd438, %fd684;
	sub.f64 	%fd446, %fd444, %fd445;
	sub.f64 	%fd447, %fd680, %fd684;
	mul.f64 	%fd448, %fd429, %fd447;
	add.f64 	%fd449, %fd664, %fd664;
	mul.f64 	%fd450, %fd449, %fd682;
	sub.f64 	%fd451, %fd448, %fd450;
	add.f64 	%fd452, %fd671, %fd673;
	mul.f64 	%fd453, %fd452, %fd683;
	sub.f64 	%fd454, %fd451, %fd453;
	sub.f64 	%fd455, %fd685, %fd681;
	mul.f64 	%fd456, %fd449, %fd683;
	fma.rn.f64 	%fd457, %fd429, %fd455, %fd456;
	mul.f64 	%fd458, %fd452, %fd682;
	sub.f64 	%fd459, %fd457, %fd458;
	mul.f64 	%fd460, %fd429, %fd682;
	mul.f64 	%fd461, %fd664, %fd680;
	sub.f64 	%fd462, %fd460, %fd461;
	add.f64 	%fd463, %fd672, %fd673;
	mul.f64 	%fd464, %fd463, %fd681;
	sub.f64 	%fd465, %fd462, %fd464;
	sub.f64 	%fd466, %fd678, %fd705;
	sub.f64 	%fd467, %fd466, %fd683;
	mul.f64 	%fd468, %fd664, %fd681;
	fma.rn.f64 	%fd469, %fd429, %fd467, %fd468;
	mul.f64 	%fd470, %fd463, %fd680;
	sub.f64 	%fd471, %fd469, %fd470;
	add.f64 	%fd472, %fd429, %fd429;
	mul.f64 	%fd473, %fd472, %fd684;
	add.f64 	%fd474, %fd672, %fd672;
	mul.f64 	%fd475, %fd474, %fd678;
	sub.f64 	%fd476, %fd475, %fd473;
	sub.f64 	%fd477, %fd684, %fd680;
	mul.f64 	%fd478, %fd472, %fd477;
	sub.f64 	%fd479, %fd478, %fd475;
	mul.f64 	%fd480, %fd472, %fd680;
	mul.f64 	%fd481, %fd1, 0d3FE0000000000000;
	fma.rn.f64 	%fd482, %fd481, %fd440, %fd685;
	fma.rn.f64 	%fd483, %fd481, %fd446, %fd684;
	fma.rn.f64 	%fd484, %fd481, %fd454, %fd683;
	fma.rn.f64 	%fd485, %fd481, %fd459, %fd682;
	fma.rn.f64 	%fd486, %fd481, %fd465, %fd681;
	fma.rn.f64 	%fd487, %fd481, %fd471, %fd680;
	fma.rn.f64 	%fd488, %fd481, %fd476, %fd679;
	fma.rn.f64 	%fd489, %fd481, %fd479, %fd678;
	fma.rn.f64 	%fd490, %fd481, %fd480, %fd705;
	neg.f64 	%fd491, %fd428;
	mul.f64 	%fd492, %fd485, %fd491;
	mul.f64 	%fd493, %fd664, %fd483;
	sub.f64 	%fd494, %fd492, %fd493;
	mul.f64 	%fd495, %fd438, %fd482;
	sub.f64 	%fd496, %fd494, %fd495;
	sub.f64 	%fd497, %fd488, %fd489;
	add.f64 	%fd498, %fd497, %fd484;
	mul.f64 	%fd499, %fd664, %fd482;
	fma.rn.f64 	%fd500, %fd428, %fd498, %fd499;
	mul.f64 	%fd501, %fd438, %fd483;
	sub.f64 	%fd502, %fd500, %fd501;
	sub.f64 	%fd503, %fd487, %fd483;
	mul.f64 	%fd504, %fd428, %fd503;
	mul.f64 	%fd505, %fd449, %fd485;
	sub.f64 	%fd506, %fd504, %fd505;
	mul.f64 	%fd507, %fd452, %fd484;
	sub.f64 	%fd508, %fd506, %fd507;
	sub.f64 	%fd509, %fd482, %fd486;
	mul.f64 	%fd510, %fd449, %fd484;
	fma.rn.f64 	%fd511, %fd428, %fd509, %fd510;
	mul.f64 	%fd512, %fd452, %fd485;
	sub.f64 	%fd513, %fd511, %fd512;
	mul.f64 	%fd514, %fd428, %fd485;
	mul.f64 	%fd515, %fd664, %fd487;
	sub.f64 	%fd516, %fd514, %fd515;
	mul.f64 	%fd517, %fd463, %fd486;
	sub.f64 	%fd518, %fd516, %fd517;
	sub.f64 	%fd519, %fd489, %fd490;
	sub.f64 	%fd520, %fd519, %fd484;
	mul.f64 	%fd521, %fd664, %fd486;
	fma.rn.f64 	%fd522, %fd428, %fd520, %fd521;
	mul.f64 	%fd523, %fd463, %fd487;
	sub.f64 	%fd524, %fd522, %fd523;
	mul.f64 	%fd525, %fd428, 0dC000000000000000;
	mul.f64 	%fd526, %fd474, %fd489;
	fma.rn.f64 	%fd527, %fd525, %fd483, %fd526;
	add.f64 	%fd528, %fd428, %fd428;
	sub.f64 	%fd529, %fd483, %fd487;
	mul.f64 	%fd530, %fd528, %fd529;
	sub.f64 	%fd531, %fd530, %fd526;
	mul.f64 	%fd532, %fd528, %fd487;
	fma.rn.f64 	%fd533, %fd481, %fd496, %fd685;
	fma.rn.f64 	%fd534, %fd481, %fd502, %fd684;
	fma.rn.f64 	%fd535, %fd481, %fd508, %fd683;
	fma.rn.f64 	%fd536, %fd481, %fd513, %fd682;
	fma.rn.f64 	%fd537, %fd481, %fd518, %fd681;
	fma.rn.f64 	%fd538, %fd481, %fd524, %fd680;
	fma.rn.f64 	%fd539, %fd481, %fd527, %fd679;
	fma.rn.f64 	%fd540, %fd481, %fd531, %fd678;
	fma.rn.f64 	%fd541, %fd481, %fd532, %fd705;
	mul.f64 	%fd542, %fd536, %fd491;
	mul.f64 	%fd543, %fd664, %fd534;
	sub.f64 	%fd544, %fd542, %fd543;
	mul.f64 	%fd545, %fd438, %fd533;
	sub.f64 	%fd546, %fd544, %fd545;
	sub.f64 	%fd547, %fd539, %fd540;
	add.f64 	%fd548, %fd547, %fd535;
	mul.f64 	%fd549, %fd664, %fd533;
	fma.rn.f64 	%fd550, %fd428, %fd548, %fd549;
	mul.f64 	%fd551, %fd438, %fd534;
	sub.f64 	%fd552, %fd550, %fd551;
	sub.f64 	%fd553, %fd538, %fd534;
	mul.f64 	%fd554, %fd428, %fd553;
	mul.f64 	%fd555, %fd449, %fd536;
	sub.f64 	%fd556, %fd554, %fd555;
	mul.f64 	%fd557, %fd452, %fd535;
	sub.f64 	%fd558, %fd556, %fd557;
	sub.f64 	%fd559, %fd533, %fd537;
	mul.f64 	%fd560, %fd449, %fd535;
	fma.rn.f64 	%fd561, %fd428, %fd559, %fd560;
	mul.f64 	%fd562, %fd452, %fd536;
	sub.f64 	%fd563, %fd561, %fd562;
	mul.f64 	%fd564, %fd428, %fd536;
	mul.f64 	%fd565, %fd664, %fd538;
	sub.f64 	%fd566, %fd564, %fd565;
	mul.f64 	%fd567, %fd463, %fd537;
	sub.f64 	%fd568, %fd566, %fd567;
	sub.f64 	%fd569, %fd540, %fd541;
	sub.f64 	%fd570, %fd569, %fd535;
	mul.f64 	%fd571, %fd664, %fd537;
	fma.rn.f64 	%fd572, %fd428, %fd570, %fd571;
	mul.f64 	%fd573, %fd463, %fd538;
	sub.f64 	%fd574, %fd572, %fd573;
	mul.f64 	%fd575, %fd474, %fd540;
	fma.rn.f64 	%fd576, %fd525, %fd534, %fd575;
	sub.f64 	%fd577, %fd534, %fd538;
	mul.f64 	%fd578, %fd528, %fd577;
	sub.f64 	%fd579, %fd578, %fd575;
	mul.f64 	%fd580, %fd528, %fd538;
	fma.rn.f64 	%fd581, %fd1, %fd546, %fd685;
	fma.rn.f64 	%fd582, %fd1, %fd552, %fd684;
	fma.rn.f64 	%fd583, %fd1, %fd558, %fd683;
	fma.rn.f64 	%fd584, %fd1, %fd563, %fd682;
	fma.rn.f64 	%fd585, %fd1, %fd568, %fd681;
	fma.rn.f64 	%fd586, %fd1, %fd574, %fd680;
	fma.rn.f64 	%fd587, %fd1, %fd576, %fd679;
	fma.rn.f64 	%fd588, %fd1, %fd579, %fd678;
	fma.rn.f64 	%fd589, %fd1, %fd580, %fd705;
	neg.f64 	%fd590, %fd433;
	mul.f64 	%fd591, %fd584, %fd590;
	mul.f64 	%fd592, %fd664, %fd582;
	sub.f64 	%fd593, %fd591, %fd592;
	mul.f64 	%fd594, %fd438, %fd581;
	sub.f64 	%fd595, %fd593, %fd594;
	sub.f64 	%fd596, %fd587, %fd588;
	add.f64 	%fd597, %fd596, %fd583;
	mul.f64 	%fd598, %fd664, %fd581;
	fma.rn.f64 	%fd599, %fd433, %fd597, %fd598;
	mul.f64 	%fd600, %fd438, %fd582;
	sub.f64 	%fd601, %fd599, %fd600;
	sub.f64 	%fd602, %fd586, %fd582;
	mul.f64 	%fd603, %fd433, %fd602;
	mul.f64 	%fd604, %fd449, %fd584;
	sub.f64 	%fd605, %fd603, %fd604;
	mul.f64 	%fd606, %fd452, %fd583;
	sub.f64 	%fd607, %fd605, %fd606;
	sub.f64 	%fd608, %fd581, %fd585;
	mul.f64 	%fd609, %fd449, %fd583;
	fma.rn.f64 	%fd610, %fd433, %fd608, %fd609;
	mul.f64 	%fd611, %fd452, %fd584;
	sub.f64 	%fd612, %fd610, %fd611;
	mul.f64 	%fd613, %fd433, %fd584;
	mul.f64 	%fd614, %fd664, %fd586;
	sub.f64 	%fd615, %fd613, %fd614;
	mul.f64 	%fd616, %fd463, %fd585;
	sub.f64 	%fd617, %fd615, %fd616;
	sub.f64 	%fd618, %fd588, %fd589;
	sub.f64 	%fd619, %fd618, %fd583;
	mul.f64 	%fd620, %fd664, %fd585;
	fma.rn.f64 	%fd621, %fd433, %fd619, %fd620;
	mul.f64 	%fd622, %fd463, %fd586;
	sub.f64 	%fd623, %fd621, %fd622;
	add.f64 	%fd624, %fd433, %fd433;
	mul.f64 	%fd625, %fd624, %fd582;
	mul.f64 	%fd626, %fd474, %fd588;
	sub.f64 	%fd627, %fd626, %fd625;
	sub.f64 	%fd628, %fd582, %fd586;
	mul.f64 	%fd629, %fd624, %fd628;
	sub.f64 	%fd630, %fd629, %fd626;
	add.f64 	%fd631, %fd440, %fd595;
	add.f64 	%fd632, %fd496, %fd546;
	fma.rn.f64 	%fd633, %fd632, 0d4000000000000000, %fd631;
	fma.rn.f64 	%fd685, %fd3, %fd633, %fd685;
	add.f64 	%fd634, %fd446, %fd601;
	add.f64 	%fd635, %fd502, %fd552;
	fma.rn.f64 	%fd636, %fd635, 0d4000000000000000, %fd634;
	fma.rn.f64 	%fd684, %fd3, %fd636, %fd684;
	add.f64 	%fd637, %fd454, %fd607;
	add.f64 	%fd638, %fd508, %fd558;
	fma.rn.f64 	%fd639, %fd638, 0d4000000000000000, %fd637;
	fma.rn.f64 	%fd683, %fd3, %fd639, %fd683;
	add.f64 	%fd640, %fd459, %fd612;
	add.f64 	%fd641, %fd513, %fd563;
	fma.rn.f64 	%fd642, %fd641, 0d4000000000000000, %fd640;
	fma.rn.f64 	%fd682, %fd3, %fd642, %fd682;
	add.f64 	%fd643, %fd465, %fd617;
	add.f64 	%fd644, %fd518, %fd568;
	fma.rn.f64 	%fd645, %fd644, 0d4000000000000000, %fd643;
	fma.rn.f64 	%fd681, %fd3, %fd645, %fd681;
	add.f64 	%fd646, %fd471, %fd623;
	add.f64 	%fd647, %fd524, %fd574;
	fma.rn.f64 	%fd648, %fd647, 0d4000000000000000, %fd646;
	fma.rn.f64 	%fd680, %fd3, %fd648, %fd680;
	add.f64 	%fd649, %fd476, %fd627;
	add.f64 	%fd650, %fd527, %fd576;
	fma.rn.f64 	%fd651, %fd650, 0d4000000000000000, %fd649;
	fma.rn.f64 	%fd679, %fd3, %fd651, %fd679;
	add.f64 	%fd652, %fd479, %fd630;
	add.f64 	%fd653, %fd531, %fd579;
	fma.rn.f64 	%fd654, %fd653, 0d4000000000000000, %fd652;
	fma.rn.f64 	%fd678, %fd3, %fd654, %fd678;
	fma.rn.f64 	%fd655, %fd624, %fd586, %fd480;
	add.f64 	%fd656, %fd532, %fd580;
	fma.rn.f64 	%fd657, %fd656, 0d4000000000000000, %fd655;
	fma.rn.f64 	%fd705, %fd3, %fd657, %fd705;
	add.f64 	%fd686, %fd686, 0d3FF0000000000000;
	add.s32 	%r133, %r133, 1;
	setp.ne.s32 	%p38, %r133, 0;
	@%p38 bra 	$L__BB0_2;
$L__BB0_51:
	ld.param.u64 	%rd33, [_Z19simOBEcudaCoPolTestPdPKddddddd_param_0];
	mov.u32 	%r129, %ctaid.x;
	mov.u32 	%r130, %ntid.x;
	mov.u32 	%r131, %tid.x;
	mad.lo.s32 	%r132, %r129, %r130, %r131;
	cvta.to.global.u64 	%rd30, %rd33;
	mul.wide.s32 	%rd31, %r132, 8;
	add.s64 	%rd32, %rd30, %rd31;
	st.global.f64 	[%rd32], %fd705;
	ret;

}
.func  (.param .align 16 .b8 func_retval0[16]) __internal_trig_reduction_slowpathd(
	.param .b64 __internal_trig_reduction_slowpathd_param_0
)
{
	.local .align 8 .b8 	__local_depot1[40];
	.reg .b64 	%SP;
	.reg .b64 	%SPL;
	.reg .pred 	%p<10>;
	.reg .b32 	%r<47>;
	.reg .b64 	%rd<74>;
	.reg .b64 	%fd<5>;

	mov.u64 	%SPL, __local_depot1;
	ld.param.f64 	%fd4, [__internal_trig_reduction_slowpathd_param_0];
	add.u64 	%rd1, %SPL, 0;
	{
	.reg .b32 %temp; 
	mov.b64 	{%temp, %r1}, %fd4;
	}
	shr.u32 	%r2, %r1, 20;
	and.b32  	%r3, %r2, 2047;
	setp.eq.s32 	%p1, %r3, 2047;
	mov.b32 	%r46, 0;
	@%p1 bra 	$L__BB1_9;
	add.s32 	%r20, %r3, -1024;
	mov.b64 	%rd20, %fd4;
	shl.b64 	%rd2, %rd20, 11;
	shr.u32 	%r4, %r20, 6;
	sub.s32 	%r45, 15, %r4;
	sub.s32 	%r21, 19, %r4;
	setp.lt.u32 	%p2, %r20, 128;
	selp.b32 	%r6, 18, %r21, %p2;
	setp.ge.s32 	%p3, %r45, %r6;
	mov.b64 	%rd70, 0;
	@%p3 bra 	$L__BB1_4;
	add.s32 	%r23, %r6, %r4;
	neg.s32 	%r43, %r23;
	or.b64  	%rd3, %rd2, -9223372036854775808;
	mov.b64 	%rd70, 0;
	mov.b32 	%r42, 0;
	mov.u64 	%rd25, __cudart_i2opi_d;
	mov.u32 	%r44, %r45;
$L__BB1_3:
	.pragma "nounroll";
	mul.wide.s32 	%rd22, %r42, 8;
	add.s64 	%rd23, %rd1, %rd22;
	mul.wide.s32 	%rd24, %r44, 8;
	add.s64 	%rd26, %rd25, %rd24;
	ld.global.nc.u64 	%rd27, [%rd26];
	{
	.reg .u32 %r0, %r1, %r2, %r3, %alo, %ahi, %blo, %bhi, %clo, %chi;
	mov.b64 	{%alo,%ahi}, %rd27;
	mov.b64 	{%blo,%bhi}, %rd3;
	mov.b64 	{%clo,%chi}, %rd70;
	mad.lo.cc.u32 	%r0, %alo, %blo, %clo;
	madc.hi.cc.u32 	%r1, %alo, %blo, %chi;
	madc.hi.u32 	%r2, %alo, %bhi, 0;
	mad.lo.cc.u32 	%r1, %alo, %bhi, %r1;
	madc.hi.cc.u32 	%r2, %ahi, %blo, %r2;
	madc.hi.u32 	%r3, %ahi, %bhi, 0;
	mad.lo.cc.u32 	%r1, %ahi, %blo, %r1;
	madc.lo.cc.u32 	%r2, %ahi, %bhi, %r2;
	addc.u32 	%r3, %r3, 0;
	mov.b64 	%rd28, {%r0,%r1};
	mov.b64 	%rd70, {%r2,%r3};
	}
	st.local.u64 	[%rd23], %rd28;
	add.s32 	%r44, %r44, 1;
	add.s32 	%r43, %r43, 1;
	add.s32 	%r42, %r42, 1;
	setp.ne.s32 	%p4, %r43, -15;
	mov.u32 	%r45, %r6;
	@%p4 bra 	$L__BB1_3;
$L__BB1_4:
	cvt.s64.s32 	%rd29, %r45;
	cvt.u64.u32 	%rd30, %r4;
	add.s64 	%rd31, %rd30, %rd29;
	shl.b64 	%rd32, %rd31, 3;
	add.s64 	%rd33, %rd1, %rd32;
	st.local.u64 	[%rd33+-120], %rd70;
	and.b32  	%r15, %r2, 63;
	ld.local.u64 	%rd72, [%rd1+16];
	ld.local.u64 	%rd71, [%rd1+24];
	setp.eq.s32 	%p5, %r15, 0;
	@%p5 bra 	$L__BB1_6;
	shl.b64 	%rd34, %rd71, %r15;
	shr.u64 	%rd35, %rd72, 1;
	xor.b32  	%r24, %r15, 63;
	shr.u64 	%rd36, %rd35, %r24;
	or.b64  	%rd71, %rd34, %rd36;
	ld.local.u64 	%rd37, [%rd1+8];
	shl.b64 	%rd38, %rd72, %r15;
	shr.u64 	%rd39, %rd37, 1;
	shr.u64 	%rd40, %rd39, %r24;
	or.b64  	%rd72, %rd38, %rd40;
$L__BB1_6:
	and.b32  	%r25, %r1, -2147483648;
	shr.u64 	%rd41, %rd71, 62;
	cvt.u32.u64 	%r26, %rd41;
	mov.b64 	{%r27, %r28}, %rd71;
	mov.b64 	{%r29, %r30}, %rd72;
	shf.l.wrap.b32 	%r31, %r30, %r27, 2;
	shf.l.wrap.b32 	%r32, %r27, %r28, 2;
	mov.b64 	%rd42, {%r31, %r32};
	shl.b64 	%rd43, %rd72, 2;
	shr.u64 	%rd44, %rd42, 63;
	cvt.u32.u64 	%r33, %rd44;
	add.s32 	%r34, %r33, %r26;
	setp.eq.s32 	%p6, %r25, 0;
	neg.s32 	%r35, %r34;
	selp.b32 	%r46, %r34, %r35, %p6;
	setp.gt.s64 	%p7, %rd42, -1;
	mov.b64 	%rd45, 0;
	{
	.reg .u32 %r0, %r1, %r2, %r3, %a0, %a1, %a2, %a3, %b0, %b1, %b2, %b3;
	mov.b64 	{%a0,%a1}, %rd45;
	mov.b64 	{%a2,%a3}, %rd45;
	mov.b64 	{%b0,%b1}, %rd43;
	mov.b64 	{%b2,%b3}, %rd42;
	sub.cc.u32 	%r0, %a0, %b0;
	subc.cc.u32 	%r1, %a1, %b1;
	subc.cc.u32 	%r2, %a2, %b2;
	subc.u32 	%r3, %a3, %b3;
	mov.b64 	%rd46, {%r0,%r1};
	mov.b64 	%rd47, {%r2,%r3};
	}
	xor.b32  	%r36, %r25, -2147483648;
	selp.b64 	%rd73, %rd42, %rd47, %p7;
	selp.b64 	%rd14, %rd43, %rd46, %p7;
	selp.b32 	%r17, %r25, %r36, %p7;
	clz.b64 	%r37, %rd73;
	cvt.u64.u32 	%rd15, %r37;
	setp.eq.s32 	%p8, %r37, 0;
	@%p8 bra 	$L__BB1_8;
	cvt.u32.u64 	%r38, %rd15;
	and.b32  	%r39, %r38, 63;
	shl.b64 	%rd48, %rd73, %r39;
	shr.u64 	%rd49, %rd14, 1;
	not.b32 	%r40, %r38;
	and.b32  	%r41, %r40, 63;
	shr.u64 	%rd50, %rd49, %r41;
	or.b64  	%rd73, %rd48, %rd50;
$L__BB1_8:
	mov.b64 	%rd51, -3958705157555305931;
	{
	.reg .u32 %r0, %r1, %r2, %r3, %alo, %ahi, %blo, %bhi;
	mov.b64 	{%alo,%ahi}, %rd73;
	mov.b64 	{%blo,%bhi}, %rd51;
	mul.lo.u32 	%r0, %alo, %blo;
	mul.hi.u32 	%r1, %alo, %blo;
	mad.lo.cc.u32 	%r1, %alo, %bhi, %r1;
	madc.hi.u32 	%r2, %alo, %bhi, 0;
	mad.lo.cc.u32 	%r1, %ahi, %blo, %r1;
	madc.hi.cc.u32 	%r2, %ahi, %blo, %r2;
	madc.hi.u32 	%r3, %ahi, %bhi, 0;
	mad.lo.cc.u32 	%r2, %ahi, %bhi, %r2;
	addc.u32 	%r3, %r3, 0;
	mov.b64 	%rd52, {%r0,%r1};
	mov.b64 	%rd53, {%r2,%r3};
	}
	setp.gt.s64 	%p9, %rd53, 0;
	{
	.reg .u32 %r0, %r1, %r2, %r3, %a0, %a1, %a2, %a3, %b0, %b1, %b2, %b3;
	mov.b64 	{%a0,%a1}, %rd52;
	mov.b64 	{%a2,%a3}, %rd53;
	mov.b64 	{%b0,%b1}, %rd52;
	mov.b64 	{%b2,%b3}, %rd53;
	add.cc.u32 	%r0, %a0, %b0;
	addc.cc.u32 	%r1, %a1, %b1;
	addc.cc.u32 	%r2, %a2, %b2;
	addc.u32 	%r3, %a3, %b3;
	mov.b64 	%rd54, {%r0,%r1};
	mov.b64 	%rd55, {%r2,%r3};
	}
	selp.b64 	%rd56, %rd55, %rd53, %p9;
	selp.s64 	%rd57, -1, 0, %p9;
	sub.s64 	%rd58, %rd57, %rd15;
	cvt.u64.u32 	%rd59, %r17;
	shl.b64 	%rd60, %rd59, 32;
	add.s64 	%rd61, %rd56, 1;
	shr.u64 	%rd62, %rd61, 10;
	add.s64 	%rd63, %rd62, 1;
	shr.u64 	%rd64, %rd63, 1;
	shl.b64 	%rd65, %rd58, 52;
	add.s64 	%rd66, %rd65, %rd64;
	add.s64 	%rd67, %rd66, 4602678819172646912;
	or.b64  	%rd68, %rd67, %rd60;
	mov.b64 	%fd4, %rd68;
$L__BB1_9:
	st.param.f64 	[func_retval0], %fd4;
	st.param.b32 	[func_retval0+8], %r46;
	ret;

}


// ===== COMPILED SASS (sm_100) =====

	.target	sm_100

	.elftype	@"ET_EXEC"


//--------------------- .note.nv.tkinfo           --------------------------
	.section	.note.nv.tkinfo,"",@"SHT_NOTE"
	.sectionflags	@"SHF_NOTE_NV_TKINFO"
	.tkinfo
        /*0018*/ 	.word	0x00000002
        /*0030*/ 	.string	""
        /*0030*/ 	.string	"ptxas"
        /*0030*/ 	.string	"Cuda compilation tools, release 13.0, V13.0.88"
        /*0030*/ 	.string	"Build cuda_13.0.r13.0/compiler.36424714_0"
        /*0030*/ 	.string	"-arch sm_100 -m 64 "



//--------------------- .note.nv.cuinfo           --------------------------
	.section	.note.nv.cuinfo,"",@"SHT_NOTE"
	.sectionflags	@"SHF_NOTE_NV_CUINFO"
        /*0018*/ 	.short	0x0002
        /*001a*/ 	.short	0x0064
        /*001c*/ 	.short	0x0082
	.zero		2


//--------------------- .nv.info                  --------------------------
	.section	.nv.info,"",@"SHT_CUDA_INFO"
	.align	4


	//----- nvinfo : EIATTR_REGCOUNT
	.align		4
        /*0000*/ 	.byte	0x04, 0x2f
        /*0002*/ 	.short	(.L_3 - .L_2)
	.align		4
.L_2:
        /*0004*/ 	.word	index@(_Z19simOBEcudaCoPolTestPdPKddddddd)
        /*0008*/ 	.word	0x0000007a


	//----- nvinfo : EIATTR_FRAME_SIZE
	.align		4
.L_3:
        /*000c*/ 	.byte	0x04, 0x11
        /*000e*/ 	.short	(.L_5 - .L_4)
	.align		4
.L_4:
        /*0010*/ 	.word	index@($_Z19simOBEcudaCoPolTestPdPKddddddd$__internal_trig_reduction_slowpathd)
        /*0014*/ 	.word	0x00000028


	//----- nvinfo : EIATTR_FRAME_SIZE
	.align		4
.L_5:
        /*0018*/ 	.byte	0x04, 0x11
        /*001a*/ 	.short	(.L_7 - .L_6)
	.align		4
.L_6:
        /*001c*/ 	.word	index@($__internal_0_$__cuda_sm20_div_rn_f64_full)
        /*0020*/ 	.word	0x00000028


	//----- nvinfo : EIATTR_FRAME_SIZE
	.align		4
.L_7:
        /*0024*/ 	.byte	0x04, 0x11
        /*0026*/ 	.short	(.L_9 - .L_8)
	.align		4
.L_8:
        /*0028*/ 	.word	index@(_Z19simOBEcudaCoPolTestPdPKddddddd)
        /*002c*/ 	.word	0x00000028


	//----- nvinfo : EIATTR_MIN_STACK_SIZE
	.align		4
.L_9:
        /*0030*/ 	.byte	0x04, 0x12
        /*0032*/ 	.short	(.L_11 - .L_10)
	.align		4
.L_10:
        /*0034*/ 	.word	index@(_Z19simOBEcudaCoPolTestPdPKddddddd)
        /*0038*/ 	.word	0x00000028
.L_11:


//--------------------- .nv.compat                --------------------------
	.section	.nv.compat,"",@"SHT_CUDA_COMPAT_INFO"
	.align	4
        /*0000*/ 	.byte	0x02, 0x09, 0x00, 0x00, 0x02, 0x02, 0x01, 0x00, 0x02, 0x05, 0x05, 0x00, 0x03, 0x07, 0x01, 0x01
        /*0010*/ 	.byte	0x02, 0x03, 0x00, 0x00, 0x02, 0x06, 0x01, 0x00, 0x04, 0x0b, 0x08, 0x00, 0x01, 0x00, 0x00, 0x00
        /*0020*/ 	.byte	0x00, 0x00, 0x00, 0x00


//--------------------- .nv.info._Z19simOBEcudaCoPolTestPdPKddddddd --------------------------
	.section	.nv.info._Z19simOBEcudaCoPolTestPdPKddddddd,"",@"SHT_CUDA_INFO"
	.sectionflags	@""
	.align	4


	//----- nvinfo : EIATTR_CUDA_API_VERSION
	.align		4
        /*0000*/ 	.byte	0x04, 0x37
        /*0002*/ 	.short	(.L_13 - .L_12)
.L_12:
        /*0004*/ 	.word	0x00000082


	//----- nvinfo : EIATTR_KPARAM_INFO
	.align		4
.L_13:
        /*0008*/ 	.byte	0x04, 0x17
        /*000a*/ 	.short	(.L_15 - .L_14)
.L_14:
        /*000c*/ 	.word	0x00000000
        /*0010*/ 	.short	0x0007
        /*0012*/ 	.short	0x0038
        /*0014*/ 	.byte	0x00, 0xf0, 0x21, 0x00


	//----- nvinfo : EIATTR_KPARAM_INFO
	.align		4
.L_15:
        /*0018*/ 	.byte	0x04, 0x17
        /*001a*/ 	.short	(.L_17 - .L_16)
.L_16:
        /*001c*/ 	.word	0x00000000
        /*0020*/ 	.short	0x0006
        /*0022*/ 	.short	0x0030
        /*0024*/ 	.byte	0x00, 0xf0, 0x21, 0x00


	//----- nvinfo : EIATTR_KPARAM_INFO
	.align		4
.L_17:
        /*0028*/ 	.byte	0x04, 0x17
        /*002a*/ 	.short	(.L_19 - .L_18)
.L_18:
        /*002c*/ 	.word	0x00000000
        /*0030*/ 	.short	0x0005
        /*0032*/ 	.short	0x0028
        /*0034*/ 	.byte	0x00, 0xf0, 0x21, 0x00


	//----- nvinfo : EIATTR_KPARAM_INFO
	.align		4
.L_19:
        /*0038*/ 	.byte	0x04, 0x17
        /*003a*/ 	.short	(.L_21 - .L_20)
.L_20:
        /*003c*/ 	.word	0x00000000
        /*0040*/ 	.short	0x0004
        /*0042*/ 	.short	0x0020
        /*0044*/ 	.byte	0x00, 0xf0, 0x21, 0x00


	//----- nvinfo : EIATTR_KPARAM_INFO
	.align		4
.L_21:
        /*0048*/ 	.byte	0x04, 0x17
        /*004a*/ 	.short	(.L_23 - .L_22)
.L_22:
        /*004c*/ 	.word	0x00000000
        /*0050*/ 	.short	0x0003
        /*0052*/ 	.short	0x0018
        /*0054*/ 	.byte	0x00, 0xf0, 0x21, 0x00


	//----- nvinfo : EIATTR_KPARAM_INFO
	.align		4
.L_23:
        /*0058*/ 	.byte	0x04, 0x17
        /*005a*/ 	.short	(.L_25 - .L_24)
.L_24:
        /*005c*/ 	.word	0x00000000
        /*0060*/ 	.short	0x0002
        /*0062*/ 	.short	0x0010
        /*0064*/ 	.byte	0x00, 0xf0, 0x21, 0x00


	//----- nvinfo : EIATTR_KPARAM_INFO
	.align		4
.L_25:
        /*0068*/ 	.byte	0x04, 0x17
        /*006a*/ 	.short	(.L_27 - .L_26)
.L_26:
        /*006c*/ 	.word	0x00000000
        /*0070*/ 	.short	0x0001
        /*0072*/ 	.short	0x0008
        /*0074*/ 	.byte	0x00, 0xf5, 0x21, 0x00


	//----- nvinfo : EIATTR_KPARAM_INFO
	.align		4
.L_27:
        /*0078*/ 	.byte	0x04, 0x17
        /*007a*/ 	.short	(.L_29 - .L_28)
.L_28:
        /*007c*/ 	.word	0x00000000
        /*0080*/ 	.short	0x0000
        /*0082*/ 	.short	0x0000
        /*0084*/ 	.byte	0x00, 0xf5, 0x21, 0x00


	//----- nvinfo : EIATTR_SPARSE_MMA_MASK
	.align		4
.L_29:
        /*0088*/ 	.byte	0x03, 0x50
        /*008a*/ 	.short	0x0000


	//----- nvinfo : EIATTR_MAXREG_COUNT
	.align		4
        /*008c*/ 	.byte	0x03, 0x1b
        /*008e*/ 	.short	0x00ff


	//----- nvinfo : EIATTR_MERCURY_ISA_VERSION
	.align		4
        /*0090*/ 	.byte	0x03, 0x5f
        /*0092*/ 	.short	0x0101


	//----- nvinfo : EIATTR_VRC_CTA_INIT_COUNT
	.align		4
        /*0094*/ 	.byte	0x02, 0x4a
	.zero		1
	.zero		1


	//----- nvinfo : EIATTR_EXIT_INSTR_OFFSETS
	.align		4
        /*0098*/ 	.byte	0x04, 0x1c
        /*009a*/ 	.short	(.L_31 - .L_30)


	//   ....[0]....
.L_30:
        /*009c*/ 	.word	0x000053f0


	//----- nvinfo : EIATTR_CRS_STACK_SIZE
	.align		4
.L_31:
        /*00a0*/ 	.byte	0x04, 0x1e
        /*00a2*/ 	.short	(.L_33 - .L_32)
.L_32:
        /*00a4*/ 	.word	0x00000000


	//----- nvinfo : EIATTR_CBANK_PARAM_SIZE
	.align		4
.L_33:
        /*00a8*/ 	.byte	0x03, 0x19
        /*00aa*/ 	.short	0x0040


	//----- nvinfo : EIATTR_PARAM_CBANK
	.align		4
        /*00ac*/ 	.byte	0x04, 0x0a
        /*00ae*/ 	.short	(.L_35 - .L_34)
	.align		4
.L_34:
        /*00b0*/ 	.word	index@(.nv.constant0._Z19simOBEcudaCoPolTestPdPKddddddd)
        /*00b4*/ 	.short	0x0380
        /*00b6*/ 	.short	0x0040


	//----- nvinfo : EIATTR_SW_WAR
	.align		4
.L_35:
        /*00b8*/ 	.byte	0x04, 0x36
        /*00ba*/ 	.short	(.L_37 - .L_36)
.L_36:
        /*00bc*/ 	.word	0x00000008
.L_37:


//--------------------- .nv.callgraph             --------------------------
	.section	.nv.callgraph,"",@"SHT_CUDA_CALLGRAPH"
	.align	4
	.sectionentsize	8
	.align		4
        /*0000*/ 	.word	0x00000000
	.align		4
        /*0004*/ 	.word	0xffffffff
	.align		4
        /*0008*/ 	.word	0x00000000
	.align		4
        /*000c*/ 	.word	0xfffffffe
	.align		4
        /*0010*/ 	.word	0x00000000
	.align		4
        /*0014*/ 	.word	0xfffffffd
	.align		4
        /*0018*/ 	.word	0x00000000
	.align		4
        /*001c*/ 	.word	0xfffffffc


//--------------------- .nv.constant4             --------------------------
	.section	.nv.constant4,"a",@progbits
	.align	8
	.align		8
.nv.constant4:
        /*0000*/ 	.dword	__cudart_i2opi_d
	.align		8
        /*0008*/ 	.dword	__cudart_sin_cos_coeffs


//--------------------- .text._Z19simOBEcudaCoPolTestPdPKddddddd --------------------------
	.section	.text._Z19simOBEcudaCoPolTestPdPKddddddd,"ax",@progbits
	.align	128
        .global         _Z19simOBEcudaCoPolTestPdPKddddddd
        .type           _Z19simOBEcudaCoPolTestPdPKddddddd,@function
        .size           _Z19simOBEcudaCoPolTestPdPKddddddd,(.L_x_88 - _Z19simOBEcudaCoPolTestPdPKddddddd)
        .other          _Z19simOBEcudaCoPolTestPdPKddddddd,@"STO_CUDA_ENTRY STV_DEFAULT"
_Z19simOBEcudaCoPolTestPdPKddddddd:
.text._Z19simOBEcudaCoPolTestPdPKddddddd:
[----:B------:R-:W0:Y:S01]  /*0000*/  LDC R1, c[0x0][0x37c] ;  /* 0x0000df00ff017b82 */ /* 0x000e220000000800 */
[----:B------:R-:W1:Y:S01]  /*0010*/  MUFU.RCP64H R3, 0.099999964237213134766 ;  /* 0x3fb9999900037908 */ /* 0x000e620000001800 */
[----:B------:R-:W-:-:S06]  /*0020*/  IMAD.MOV.U32 R10, RZ, RZ, -0x66666666 ;  /* 0x9999999aff0a7424 */ /* 0x000fcc00078e00ff */
[----:B------:R-:W2:Y:S01]  /*0030*/  LDC.64 R8, c[0x0][0x3b8] ;  /* 0x0000ee00ff087b82 */ /* 0x000ea20000000a00 */
[----:B------:R-:W-:Y:S01]  /*0040*/  IMAD.MOV.U32 R11, RZ, RZ, 0x3fb99999 ;  /* 0x3fb99999ff0b7424 */ /* 0x000fe200078e00ff */
[----:B------:R-:W3:Y:S01]  /*0050*/  S2R R0, SR_TID.X ;  /* 0x0000000000007919 */ /* 0x000ee20000002100 */
[----:B------:R-:W-:Y:S02]  /*0060*/  IMAD.MOV.U32 R2, RZ, RZ, 0x1 ;  /* 0x00000001ff027424 */ /* 0x000fe400078e00ff */
[----:B0-----:R-:W-:-:S03]  /*0070*/  VIADD R1, R1, 0xffffffd8 ;  /* 0xffffffd801017836 */ /* 0x001fc60000000000 */
[----:B------:R-:W3:Y:S01]  /*0080*/  S2UR UR4, SR_CTAID.X ;  /* 0x00000000000479c3 */ /* 0x000ee20000002500 */
[----:B-1----:R-:W-:-:S07]  /*0090*/  DFMA R4, R2, -R10, 1 ;  /* 0x3ff000000204742b */ /* 0x002fce000000080a */
[----:B------:R-:W3:Y:S01]  /*00a0*/  LDC R17, c[0x0][0x360] ;  /* 0x0000d800ff117b82 */ /* 0x000ee20000000800 */
[----:B------:R-:W-:-:S08]  /*00b0*/  DFMA R4, R4, R4, R4 ;  /* 0x000000040404722b */ /* 0x000fd00000000004 */
[----:B------:R-:W-:Y:S02]  /*00c0*/  DFMA R2, R2, R4, R2 ;  /* 0x000000040202722b */ /* 0x000fe40000000002 */
[----:B--2---:R-:W-:-:S06]  /*00d0*/  DADD R4, R8, R8 ;  /* 0x0000000008047229 */ /* 0x004fcc0000000008 */
[----:B------:R-:W-:Y:S01]  /*00e0*/  DFMA R6, R2, -R10, 1 ;  /* 0x3ff000000206742b */ /* 0x000fe2000000080a */
[----:B---3--:R-:W-:-:S03]  /*00f0*/  IMAD R17, R17, UR4, R0 ;  /* 0x0000000411117c24 */ /* 0x008fc6000f8e0200 */
[----:B------:R-:W-:-:S04]  /*0100*/  FSETP.GEU.AND P1, PT, |R5|, 6.5827683646048100446e-37, PT ;  /* 0x036000000500780b */ /* 0x000fc80003f2e200 */
[----:B------:R-:W-:-:S08]  /*0110*/  DFMA R2, R2, R6, R2 ;  /* 0x000000060202722b */ /* 0x000fd00000000002 */
[----:B------:R-:W-:-:S08]  /*0120*/  DMUL R6, R4, R2 ;  /* 0x0000000204067228 */ /* 0x000fd00000000000 */
[----:B------:R-:W-:-:S08]  /*0130*/  DFMA R8, R6, -R10, R4 ;  /* 0x8000000a0608722b */ /* 0x000fd00000000004 */
[----:B------:R-:W-:-:S10]  /*0140*/  DFMA R2, R2, R8, R6 ;  /* 0x000000080202722b */ /* 0x000fd40000000006 */
[----:B------:R-:W-:-:S05]  /*0150*/  FFMA R6, RZ, 1.4499999284744262695, R3 ;  /* 0x3fb99999ff067823 */ /* 0x000fca0000000003 */
[----:B------:R-:W-:-:S13]  /*0160*/  FSETP.GT.AND P0, PT, |R6|, 1.469367938527859385e-39, PT ;  /* 0x001000000600780b */ /* 0x000fda0003f04200 */
[----:B------:R-:W-:Y:S05]  /*0170*/  @P0 BRA P1, `(.L_x_0) ;  /* 0x0000000000200947 */ /* 0x000fea0000800000 */
[----:B------:R-:W-:Y:S01]  /*0180*/  IMAD.MOV.U32 R20, RZ, RZ, R4 ;  /* 0x000000ffff147224 */ /* 0x000fe200078e0004 */
[----:B------:R-:W-:Y:S01]  /*0190*/  MOV R0, 0x1e0 ;  /* 0x000001e000007802 */ /* 0x000fe20000000f00 */
[----:B------:R-:W-:Y:S02]  /*01a0*/  IMAD.MOV.U32 R21, RZ, RZ, R5 ;  /* 0x000000ffff157224 */ /* 0x000fe400078e0005 */
[----:B------:R-:W-:Y:S02]  /*01b0*/  IMAD.MOV.U32 R12, RZ, RZ, -0x66666666 ;  /* 0x9999999aff0c7424 */ /* 0x000fe400078e00ff */
[----:B------:R-:W-:-:S07]  /*01c0*/  IMAD.MOV.U32 R13, RZ, RZ, 0x3fb99999 ;  /* 0x3fb99999ff0d7424 */ /* 0x000fce00078e00ff */
[----:B------:R-:W-:Y:S05]  /*01d0*/  CALL.REL.NOINC `($__internal_0_$__cuda_sm20_div_rn_f64_full) ;  /* 0x0000005000887944 */ /* 0x000fea0003c00000 */
[----:B------:R-:W-:Y:S02]  /*01e0*/  IMAD.MOV.U32 R2, RZ, RZ, R52 ;  /* 0x000000ffff027224 */ /* 0x000fe400078e0034 */
[----:B------:R-:W-:-:S07]  /*01f0*/  IMAD.MOV.U32 R3, RZ, RZ, R53 ;  /* 0x000000ffff037224 */ /* 0x000fce00078e0035 */
.L_x_0:
[----:B------:R-:W-:Y:S01]  /*0200*/  IMAD.MOV.U32 R7, RZ, RZ, 0x3fe00000 ;  /* 0x3fe00000ff077424 */ /* 0x000fe200078e00ff */
[----:B------:R-:W-:Y:S01]  /*0210*/  FSETP.GEU.AND P1, PT, |R5|, 6.5827683646048100446e-37, PT ;  /* 0x036000000500780b */ /* 0x000fe20003f2e200 */
[----:B------:R-:W-:Y:S01]  /*0220*/  IMAD.MOV.U32 R6, RZ, RZ, RZ ;  /* 0x000000ffff067224 */ /* 0x000fe200078e00ff */
[----:B------:R-:W0:Y:S01]  /*0230*/  LDCU.64 UR4, c[0x0][0x358] ;  /* 0x00006b00ff0477ac */ /* 0x000e220008000a00 */
[----:B------:R-:W-:Y:S01]  /*0240*/  BSSY.RECONVERGENT B0, `(.L_x_1) ;  /* 0x000001a000007945 */ /* 0x000fe20003800200 */
[----:B------:R-:W-:-:S06]  /*0250*/  LOP3.LUT R7, R7, 0x80000000, R3, 0xb8, !PT ;  /* 0x8000000007077812 */ /* 0x000fcc00078eb803 */
[----:B------:R-:W-:Y:S01]  /*0260*/  DADD.RZ R14, R6, R2 ;  /* 0x00000000060e7229 */ /* 0x000fe2000000c002 */
[----:B------:R-:W-:-:S09]  /*0270*/  IMAD.MOV.U32 R2, RZ, RZ, 0x1 ;  /* 0x00000001ff027424 */ /* 0x000fd200078e00ff */
[----:B------:R-:W1:Y:S08]  /*0280*/  F2I.F64.TRUNC R14, R14 ;  /* 0x0000000e000e7311 */ /* 0x000e70000030d100 */
[----:B-1----:R-:W1:Y:S08]  /*0290*/  I2F.F64 R10, R14 ;  /* 0x0000000e000a7312 */ /* 0x002e700000201c00 */
[----:B-1----:R-:W1:Y:S02]  /*02a0*/  MUFU.RCP64H R3, R11 ;  /* 0x0000000b00037308 */ /* 0x002e640000001800 */
[----:B-1----:R-:W-:-:S08]  /*02b0*/  DFMA R6, -R10, R2, 1 ;  /* 0x3ff000000a06742b */ /* 0x002fd00000000102 */
[----:B------:R-:W-:-:S08]  /*02c0*/  DFMA R6, R6, R6, R6 ;  /* 0x000000060606722b */ /* 0x000fd00000000006 */
[----:B------:R-:W-:-:S08]  /*02d0*/  DFMA R6, R2, R6, R2 ;  /* 0x000000060206722b */ /* 0x000fd00000000002 */
[----:B------:R-:W-:-:S08]  /*02e0*/  DFMA R2, -R10, R6, 1 ;  /* 0x3ff000000a02742b */ /* 0x000fd00000000106 */
[----:B------:R-:W-:-:S08]  /*02f0*/  DFMA R2, R6, R2, R6 ;  /* 0x000000020602722b */ /* 0x000fd00000000006 */
[----:B------:R-:W-:-:S08]  /*0300*/  DMUL R6, R4, R2 ;  /* 0x0000000204067228 */ /* 0x000fd00000000000 */
[----:B------:R-:W-:-:S08]  /*0310*/  DFMA R8, -R10, R6, R4 ;  /* 0x000000060a08722b */ /* 0x000fd00000000104 */
[----:B------:R-:W-:-:S10]  /*0320*/  DFMA R2, R2, R8, R6 ;  /* 0x000000080202722b */ /* 0x000fd40000000006 */
[----:B------:R-:W-:-:S05]  /*0330*/  FFMA R0, RZ, R11, R3 ;  /* 0x0000000bff007223 */ /* 0x000fca0000000003 */
[----:B------:R-:W-:-:S13]  /*0340*/  FSETP.GT.AND P0, PT, |R0|, 1.469367938527859385e-39, PT ;  /* 0x001000000000780b */ /* 0x000fda0003f04200 */
[----:B0-----:R-:W-:Y:S05]  /*0350*/  @P0 BRA P1, `(.L_x_2) ;  /* 0x0000000000200947 */ /* 0x001fea0000800000 */
[----:B------:R-:W-:Y:S01]  /*0360*/  IMAD.MOV.U32 R20, RZ, RZ, R4 ;  /* 0x000000ffff147224 */ /* 0x000fe200078e0004 */
[----:B------:R-:W-:Y:S01]  /*0370*/  MOV R0, 0x3c0 ;  /* 0x000003c000007802 */ /* 0x000fe20000000f00 */
[----:B------:R-:W-:Y:S02]  /*0380*/  IMAD.MOV.U32 R21, RZ, RZ, R5 ;  /* 0x000000ffff157224 */ /* 0x000fe400078e0005 */
[----:B------:R-:W-:Y:S02]  /*0390*/  IMAD.MOV.U32 R12, RZ, RZ, R10 ;  /* 0x000000ffff0c7224 */ /* 0x000fe400078e000a */
[----:B------:R-:W-:-:S07]  /*03a0*/  IMAD.MOV.U32 R13, RZ, RZ, R11 ;  /* 0x000000ffff0d7224 */ /* 0x000fce00078e000b */
[----:B------:R-:W-:Y:S05]  /*03b0*/  CALL.REL.NOINC `($__internal_0_$__cuda_sm20_div_rn_f64_full) ;  /* 0x0000005000107944 */ /* 0x000fea0003c00000 */
[----:B------:R-:W-:Y:S02]  /*03c0*/  IMAD.MOV.U32 R2, RZ, RZ, R52 ;  /* 0x000000ffff027224 */ /* 0x000fe400078e0034 */
[----:B------:R-:W-:-:S07]  /*03d0*/  IMAD.MOV.U32 R3, RZ, RZ, R53 ;  /* 0x000000ffff037224 */ /* 0x000fce00078e0035 */
.L_x_2:
[----:B------:R-:W-:Y:S05]  /*03e0*/  BSYNC.RECONVERGENT B0 ;  /* 0x0000000000007941 */ /* 0x000fea0003800200 */
.L_x_1:
[----:B------:R-:W0:Y:S01]  /*03f0*/  LDC.64 R22, c[0x0][0x388] ;  /* 0x0000e200ff167b82 */ /* 0x000e220000000a00 */
[----:B------:R-:W-:Y:S01]  /*0400*/  ISETP.GE.AND P0, PT, R14, 0x1, PT ;  /* 0x000000010e00780c */ /* 0x000fe20003f06270 */
[----:B------:R-:W1:Y:S01]  /*0410*/  LDCU.64 UR6, c[0x0][0x390] ;  /* 0x00007200ff0677ac */ /* 0x000e620008000a00 */
[----:B------:R-:W-:Y:S01]  /*0420*/  BSSY.RECONVERGENT B0, `(.L_x_3) ;  /* 0x00004f5000007945 */ /* 0x000fe20003800200 */
[----:B------:R-:W-:Y:S01]  /*0430*/  CS2R R26, SRZ ;  /* 0x00000000001a7805 */ /* 0x000fe2000001ff00 */
[----:B------:R-:W2:Y:S01]  /*0440*/  LDCU UR8, c[0x0][0x39c] ;  /* 0x00007380ff0877ac */ /* 0x000ea20008000800 */
[----:B------:R-:W3:Y:S01]  /*0450*/  LDCU.64 UR10, c[0x0][0x3b8] ;  /* 0x00007700ff0a77ac */ /* 0x000ee20008000a00 */
[----:B------:R-:W4:Y:S01]  /*0460*/  LDCU.64 UR12, c[0x0][0x3b0] ;  /* 0x00007600ff0c77ac */ /* 0x000f220008000a00 */
[----:B------:R-:W0:Y:S02]  /*0470*/  LDCU.64 UR14, c[0x4][0x8] ;  /* 0x01000100ff0e77ac */ /* 0x000e240008000a00 */
[----:B0-----:R-:W-:-:S04]  /*0480*/  IMAD.WIDE R22, R17, 0x8, R22 ;  /* 0x0000000811167825 */ /* 0x001fc800078e0216 */
[----:B-1234-:R-:W-:Y:S05]  /*0490*/  @!P0 BRA `(.L_x_4) ;  /* 0x0000004c00b48947 */ /* 0x01efea0003800000 */
[----:B------:R-:W5:Y:S01]  /*04a0*/  LDG.E.64 R22, desc[UR4][R22.64] ;  /* 0x0000000416167981 */ /* 0x000f62000c1e1b00 */
[----:B------:R-:W0:Y:S01]  /*04b0*/  MUFU.RCP64H R5, 6 ;  /* 0x4018000000057908 */ /* 0x000e220000001800 */
[----:B------:R-:W-:Y:S01]  /*04c0*/  IMAD.MOV.U32 R8, RZ, RZ, 0x0 ;  /* 0x00000000ff087424 */ /* 0x000fe200078e00ff */
[----:B------:R-:W-:Y:S01]  /*04d0*/  FSETP.GEU.AND P1, PT, |R3|, 6.5827683646048100446e-37, PT ;  /* 0x036000000300780b */ /* 0x000fe20003f2e200 */
[----:B------:R-:W-:Y:S01]  /*04e0*/  IMAD.MOV.U32 R9, RZ, RZ, 0x40180000 ;  /* 0x40180000ff097424 */ /* 0x000fe200078e00ff */
[----:B------:R-:W-:Y:S01]  /*04f0*/  BSSY.RECONVERGENT B2, `(.L_x_5) ;  /* 0x0000015000027945 */ /* 0x000fe20003800200 */
[----:B------:R-:W-:-:S06]  /*0500*/  IMAD.MOV.U32 R4, RZ, RZ, 0x1 ;  /* 0x00000001ff047424 */ /* 0x000fcc00078e00ff */
[----:B0-----:R-:W-:-:S08]  /*0510*/  DFMA R6, R4, -R8, 1 ;  /* 0x3ff000000406742b */ /* 0x001fd00000000808 */
[----:B------:R-:W-:-:S08]  /*0520*/  DFMA R6, R6, R6, R6 ;  /* 0x000000060606722b */ /* 0x000fd00000000006 */
[----:B------:R-:W-:-:S08]  /*0530*/  DFMA R6, R4, R6, R4 ;  /* 0x000000060406722b */ /* 0x000fd00000000004 */
[----:B------:R-:W-:-:S08]  /*0540*/  DFMA R4, R6, -R8, 1 ;  /* 0x3ff000000604742b */ /* 0x000fd00000000808 */
[----:B------:R-:W-:-:S08]  /*0550*/  DFMA R4, R6, R4, R6 ;  /* 0x000000040604722b */ /* 0x000fd00000000006 */
[----:B------:R-:W-:-:S08]  /*0560*/  DMUL R6, R4, R2 ;  /* 0x0000000204067228 */ /* 0x000fd00000000000 */
[----:B------:R-:W-:-:S08]  /*0570*/  DFMA R8, R6, -6, R2 ;  /* 0xc01800000608782b */ /* 0x000fd00000000002 */
[----:B------:R-:W-:-:S10]  /*0580*/  DFMA R4, R4, R8, R6 ;  /* 0x000000080404722b */ /* 0x000fd40000000006 */
[----:B------:R-:W-:-:S05]  /*0590*/  FFMA R0, RZ, 2.375, R5 ;  /* 0x40180000ff007823 */ /* 0x000fca0000000005 */
[----:B------:R-:W-:-:S13]  /*05a0*/  FSETP.GT.AND P0, PT, |R0|, 1.469367938527859385e-39, PT ;  /* 0x001000000000780b */ /* 0x000fda0003f04200 */
[----:B------:R-:W-:Y:S05]  /*05b0*/  @P0 BRA P1, `(.L_x_6) ;  /* 0x0000000000200947 */ /* 0x000fea0000800000 */
[----:B------:R-:W-:Y:S01]  /*05c0*/  IMAD.MOV.U32 R20, RZ, RZ, R2 ;  /* 0x000000ffff147224 */ /* 0x000fe200078e0002 */
[----:B------:R-:W-:Y:S01]  /*05d0*/  MOV R0, 0x620 ;  /* 0x0000062000007802 */ /* 0x000fe20000000f00 */
[----:B------:R-:W-:Y:S02]  /*05e0*/  IMAD.MOV.U32 R21, RZ, RZ, R3 ;  /* 0x000000ffff157224 */ /* 0x000fe400078e0003 */
[----:B------:R-:W-:Y:S02]  /*05f0*/  IMAD.MOV.U32 R12, RZ, RZ, RZ ;  /* 0x000000ffff0c7224 */ /* 0x000fe400078e00ff */
[----:B------:R-:W-:-:S07]  /*0600*/  IMAD.MOV.U32 R13, RZ, RZ, 0x40180000 ;  /* 0x40180000ff0d7424 */ /* 0x000fce00078e00ff */
[----:B-----5:R-:W-:Y:S05]  /*0610*/  CALL.REL.NOINC `($__internal_0_$__cuda_sm20_div_rn_f64_full) ;  /* 0x0000004c00787944 */ /* 0x020fea0003c00000 */
[----:B------:R-:W-:Y:S02]  /*0620*/  IMAD.MOV.U32 R4, RZ, RZ, R52 ;  /* 0x000000ffff047224 */ /* 0x000fe400078e0034 */
[----:B------:R-:W-:-:S07]  /*0630*/  IMAD.MOV.U32 R5, RZ, RZ, R53 ;  /* 0x000000ffff057224 */ /* 0x000fce00078e0035 */
.L_x_6:
[----:B------:R-:W-:Y:S05]  /*0640*/  BSYNC.RECONVERGENT B2 ;  /* 0x0000000000027941 */ /* 0x000fea0003800200 */
.L_x_5:
[----:B------:R-:W-:Y:S01]  /*0650*/  IMAD.MOV R14, RZ, RZ, -R14 ;  /* 0x000000ffff0e7224 */ /* 0x000fe200078e0a0e */
[----:B------:R-:W-:Y:S01]  /*0660*/  CS2R R26, SRZ ;  /* 0x00000000001a7805 */ /* 0x000fe2000001ff00 */
[----:B------:R-:W-:Y:S01]  /*0670*/  IMAD.MOV.U32 R42, RZ, RZ, 0x0 ;  /* 0x00000000ff2a7424 */ /* 0x000fe200078e00ff */
[----:B------:R-:W-:Y:S01]  /*0680*/  CS2R R40, SRZ ;  /* 0x0000000000287805 */ /* 0x000fe2000001ff00 */
[----:B------:R-:W-:Y:S01]  /*0690*/  IMAD.MOV.U32 R43, RZ, RZ, 0x3ff00000 ;  /* 0x3ff00000ff2b7424 */ /* 0x000fe200078e00ff */
[----:B------:R-:W-:Y:S02]  /*06a0*/  CS2R R32, SRZ ;  /* 0x0000000000207805 */ /* 0x000fe4000001ff00 */
[----:B------:R-:W-:Y:S02]  /*06b0*/  CS2R R24, SRZ ;  /* 0x0000000000187805 */ /* 0x000fe4000001ff00 */
[----:B------:R-:W-:Y:S02]  /*06c0*/  CS2R R38, SRZ ;  /* 0x0000000000267805 */ /* 0x000fe4000001ff00 */
[----:B------:R-:W-:-:S02]  /*06d0*/  CS2R R28, SRZ ;  /* 0x00000000001c7805 */ /* 0x000fc4000001ff00 */
[----:B------:R-:W-:Y:S02]  /*06e0*/  CS2R R34, SRZ ;  /* 0x0000000000227805 */ /* 0x000fe4000001ff00 */
[----:B------:R-:W-:Y:S02]  /*06f0*/  CS2R R36, SRZ ;  /* 0x0000000000247805 */ /* 0x000fe4000001ff00 */
[----:B------:R-:W-:-:S07]  /*0700*/  CS2R R30, SRZ ;  /* 0x00000000001e7805 */ /* 0x000fce000001ff00 */
.L_x_73:
[----:B------:R-:W-:Y:S01]  /*0710*/  DMUL R46, R30, R2 ;  /* 0x000000021e2e7228 */ /* 0x000fe20000000000 */
[----:B------:R-:W-:Y:S07]  /*0720*/  BSSY.RECONVERGENT B3, `(.L_x_7) ;  /* 0x000001e000037945 */ /* 0x000fee0003800200 */
[----:B------:R-:W-:-:S08]  /*0730*/  DADD R44, R46, -UR10 ;  /* 0x8000000a2e2c7e29 */ /* 0x000fd00008000000 */
[----:B------:R-:W-:-:S08]  /*0740*/  DMUL R50, R44, UR6 ;  /* 0x000000062c327c28 */ /* 0x000fd00008000000 */
[----:B------:R-:W-:-:S14]  /*0750*/  DSETP.NEU.AND P0, PT, |R50|, +INF , PT ;  /* 0x7ff000003200742a */ /* 0x000fdc0003f0d200 */
[----:B------:R-:W-:Y:S01]  /*0760*/  @!P0 DMUL R6, RZ, R50 ;  /* 0x00000032ff068228 */ /* 0x000fe20000000000 */
[----:B------:R-:W-:Y:S01]  /*0770*/  @!P0 IMAD.MOV.U32 R0, RZ, RZ, 0x1 ;  /* 0x00000001ff008424 */ /* 0x000fe200078e00ff */
[----:B------:R-:W-:Y:S09]  /*0780*/  @!P0 BRA `(.L_x_8) ;  /* 0x00000000005c8947 */ /* 0x000ff20003800000 */
[----:B------:R-:W-:Y:S01]  /*0790*/  UMOV UR16, 0x6dc9c883 ;  /* 0x6dc9c88300107882 */ /* 0x000fe20000000000 */
[----:B------:R-:W-:Y:S01]  /*07a0*/  UMOV UR17, 0x3fe45f30 ;  /* 0x3fe45f3000117882 */ /* 0x000fe20000000000 */
[C---:B------:R-:W-:Y:S01]  /*07b0*/  DSETP.GE.AND P0, PT, |R50|.reuse, 2.14748364800000000000e+09, PT ;  /* 0x41e000003200742a */ /* 0x040fe20003f06200 */
[----:B------:R-:W-:Y:S01]  /*07c0*/  BSSY.RECONVERGENT B4, `(.L_x_9) ;  /* 0x0000012000047945 */ /* 0x000fe20003800200 */
[----:B------:R-:W-:Y:S01]  /*07d0*/  DMUL R8, R50, UR16 ;  /* 0x0000001032087c28 */ /* 0x000fe20008000000 */
[----:B------:R-:W-:Y:S01]  /*07e0*/  UMOV UR16, 0x54442d18 ;  /* 0x54442d1800107882 */ /* 0x000fe20000000000 */
[----:B------:R-:W-:-:S04]  /*07f0*/  UMOV UR17, 0x3ff921fb ;  /* 0x3ff921fb00117882 */ /* 0x000fc80000000000 */
[----:B------:R-:W0:Y:S08]  /*0800*/  F2I.F64 R0, R8 ;  /* 0x0000000800007311 */ /* 0x000e300000301100 */
[----:B0-----:R-:W0:Y:S02]  /*0810*/  I2F.F64 R6, R0 ;  /* 0x0000000000067312 */ /* 0x001e240000201c00 */
[----:B0-----:R-:W-:Y:S01]  /*0820*/  DFMA R10, R6, -UR16, R50 ;  /* 0x80000010060a7c2b */ /* 0x001fe20008000032 */
[----:B------:R-:W-:Y:S01]  /*0830*/  UMOV UR16, 0x33145c00 ;  /* 0x33145c0000107882 */ /* 0x000fe20000000000 */
[----:B------:R-:W-:-:S06]  /*0840*/  UMOV UR17, 0x3c91a626 ;  /* 0x3c91a62600117882 */ /* 0x000fcc0000000000 */
[----:B------:R-:W-:Y:S01]  /*0850*/  DFMA R10, R6, -UR16, R10 ;  /* 0x80000010060a7c2b */ /* 0x000fe2000800000a */
[----:B------:R-:W-:Y:S01]  /*0860*/  UMOV UR16, 0x252049c0 ;  /* 0x252049c000107882 */ /* 0x000fe20000000000 */
[----:B------:R-:W-:-:S06]  /*0870*/  UMOV UR17, 0x397b839a ;  /* 0x397b839a00117882 */ /* 0x000fcc0000000000 */
[----:B------:R-:W-:Y:S01]  /*0880*/  DFMA R6, R6, -UR16, R10 ;  /* 0x8000001006067c2b */ /* 0x000fe2000800000a */
[----:B------:R-:W-:Y:S10]  /*0890*/  @!P0 BRA `(.L_x_10) ;  /* 0x0000000000108947 */ /* 0x000ff40003800000 */
[----:B------:R-:W-:-:S07]  /*08a0*/  MOV R16, 0x8c0 ;  /* 0x000008c000107802 */ /* 0x000fce0000000f00 */
[----:B-----5:R-:W-:Y:S05]  /*08b0*/  CALL.REL.NOINC `($_Z19simOBEcudaCoPolTestPdPKddddddd$__internal_trig_reduction_slowpathd) ;  /* 0x0000005000407944 */ /* 0x020fea0003c00000 */
[----:B------:R-:W-:Y:S02]  /*08c0*/  IMAD.MOV.U32 R6, RZ, RZ, R12 ;  /* 0x000000ffff067224 */ /* 0x000fe400078e000c */
[----:B------:R-:W-:-:S07]  /*08d0*/  IMAD.MOV.U32 R7, RZ, RZ, R13 ;  /* 0x000000ffff077224 */ /* 0x000fce00078e000d */
.L_x_10:
[----:B------:R-:W-:Y:S05]  /*08e0*/  BSYNC.RECONVERGENT B4 ;  /* 0x0000000000047941 */ /* 0x000fea0003800200 */
.L_x_9:
[----:B------:R-:W-:-:S07]  /*08f0*/  VIADD R0, R0, 0x1 ;  /* 0x0000000100007836 */ /* 0x000fce0000000000 */
.L_x_8:
[----:B------:R-:W-:Y:S05]  /*0900*/  BSYNC.RECONVERGENT B3 ;  /* 0x0000000000037941 */ /* 0x000fea0003800200 */
.L_x_7:
[----:B------:R-:W-:Y:S01]  /*0910*/  IMAD.SHL.U32 R8, R0, 0x40, RZ ;  /* 0x0000004000087824 */ /* 0x000fe200078e00ff */
[----:B------:R-:W0:Y:S04]  /*0920*/  LDC.64 R56, c[0x0][0x398] ;  /* 0x0000e600ff387b82 */ /* 0x000e280000000a00 */
[----:B------:R-:W-:-:S04]  /*0930*/  LOP3.LUT R8, R8, 0x40, RZ, 0xc0, !PT ;  /* 0x0000004008087812 */ /* 0x000fc800078ec0ff */
[----:B------:R-:W-:-:S05]  /*0940*/  IADD3 R12, P0, PT, R8, UR14, RZ ;  /* 0x0000000e080c7c10 */ /* 0x000fca000ff1e0ff */
[----:B------:R-:W-:-:S05]  /*0950*/  IMAD.X R13, RZ, RZ, UR15, P0 ;  /* 0x0000000fff0d7e24 */ /* 0x000fca00080e06ff */
[----:B------:R-:W2:Y:S04]  /*0960*/  LDG.E.128.CONSTANT R48, desc[UR4][R12.64] ;  /* 0x000000040c307981 */ /* 0x000ea8000c1e9d00 */
[----:B------:R-:W3:Y:S04]  /*0970*/  LDG.E.128.CONSTANT R16, desc[UR4][R12.64+0x10] ;  /* 0x000010040c107981 */ /* 0x000ee8000c1e9d00 */
[----:B------:R0:W4:Y:S01]  /*0980*/  LDG.E.128.CONSTANT R8, desc[UR4][R12.64+0x20] ;  /* 0x000020040c087981 */ /* 0x000122000c1e9d00 */
[----:B------:R-:W0:Y:S01]  /*0990*/  MUFU.RCP64H R53, UR8 ;  /* 0x0000000800357d08 */ /* 0x000e220008001800 */
[----:B------:R-:W-:Y:S01]  /*09a0*/  LOP3.LUT R15, R0, 0x1, RZ, 0xc0, !PT ;  /* 0x00000001000f7812 */ /* 0x000fe200078ec0ff */
[----:B------:R-:W-:Y:S01]  /*09b0*/  IMAD.MOV.U32 R52, RZ, RZ, 0x1 ;  /* 0x00000001ff347424 */ /* 0x000fe200078e00ff */
[----:B------:R-:W-:Y:S01]  /*09c0*/  DMUL R20, R6, R6 ;  /* 0x0000000606147228 */ /* 0x000fe20000000000 */
[----:B------:R-:W-:Y:S01]  /*09d0*/  IMAD.MOV.U32 R54, RZ, RZ, 0x20fd8164 ;  /* 0x20fd8164ff367424 */ /* 0x000fe200078e00ff */
[----:B------:R-:W-:Y:S01]  /*09e0*/  ISETP.NE.U32.AND P0, PT, R15, 0x1, PT ;  /* 0x000000010f00780c */ /* 0x000fe20003f05070 */
[----:B------:R-:W-:Y:S01]  /*09f0*/  IMAD.MOV.U32 R15, RZ, RZ, 0x3da8ff83 ;  /* 0x3da8ff83ff0f7424 */ /* 0x000fe200078e00ff */
[----:B------:R-:W-:Y:S02]  /*0a00*/  BSSY.RECONVERGENT B2, `(.L_x_11) ;  /* 0x0000027000027945 */ /* 0x000fe40003800200 */
[----:B------:R-:W-:-:S02]  /*0a10*/  FSEL R54, R54, -8.06006814911005101289e+34, !P0 ;  /* 0xf9785eba36367808 */ /* 0x000fc40004000000 */
[----:B------:R-:W-:Y:S01]  /*0a20*/  FSEL R55, -R15, 0.11223486810922622681, !P0 ;  /* 0x3de5db650f377808 */ /* 0x000fe20004000100 */
[----:B0-----:R-:W-:-:S08]  /*0a30*/  DFMA R12, R52, -R56, 1 ;  /* 0x3ff00000340c742b */ /* 0x001fd00000000838 */
[----:B------:R-:W-:-:S08]  /*0a40*/  DFMA R12, R12, R12, R12 ;  /* 0x0000000c0c0c722b */ /* 0x000fd0000000000c */
[----:B------:R-:W-:Y:S02]  /*0a50*/  DFMA R12, R52, R12, R52 ;  /* 0x0000000c340c722b */ /* 0x000fe40000000034 */
[----:B--2---:R-:W-:-:S08]  /*0a60*/  DFMA R48, R20, R54, R48 ;  /* 0x000000361430722b */ /* 0x004fd00000000030 */
[----:B------:R-:W-:-:S08]  /*0a70*/  DFMA R48, R20, R48, R50 ;  /* 0x000000301430722b */ /* 0x000fd00000000032 */
[----:B---3--:R-:W-:Y:S02]  /*0a80*/  DFMA R16, R20, R48, R16 ;  /* 0x000000301410722b */ /* 0x008fe40000000010 */
[----:B------:R-:W-:-:S06]  /*0a90*/  DFMA R48, R12, -R56, 1 ;  /* 0x3ff000000c30742b */ /* 0x000fcc0000000838 */
[----:B------:R-:W-:Y:S02]  /*0aa0*/  DFMA R16, R20, R16, R18 ;  /* 0x000000101410722b */ /* 0x000fe40000000012 */
[----:B------:R-:W-:-:S06]  /*0ab0*/  DFMA R48, R12, R48, R12 ;  /* 0x000000300c30722b */ /* 0x000fcc000000000c */
[----:B----4-:R-:W-:Y:S02]  /*0ac0*/  DFMA R8, R20, R16, R8 ;  /* 0x000000101408722b */ /* 0x010fe40000000008 */
[----:B------:R-:W-:-:S06]  /*0ad0*/  DMUL R12, R44, -R48 ;  /* 0x800000302c0c7228 */ /* 0x000fcc0000000000 */
[----:B------:R-:W-:Y:S02]  /*0ae0*/  DFMA R8, R20, R8, R10 ;  /* 0x000000081408722b */ /* 0x000fe4000000000a */
[----:B------:R-:W-:-:S06]  /*0af0*/  DFMA R16, R12, -R56, -R44 ;  /* 0x800000380c10722b */ /* 0x000fcc000000082c */
[----:B------:R-:W-:Y:S02]  /*0b00*/  DFMA R10, R8, R6, R6 ;  /* 0x00000006080a722b */ /* 0x000fe40000000006 */
[----:B------:R-:W-:Y:S02]  /*0b10*/  DFMA R6, R48, R16, R12 ;  /* 0x000000103006722b */ /* 0x000fe4000000000c */
[----:B------:R-:W-:Y:S02]  /*0b20*/  DFMA R8, R20, R8, 1 ;  /* 0x3ff000001408742b */ /* 0x000fe40000000008 */
[----:B------:R-:W-:-:S06]  /*0b30*/  DADD R12, -RZ, -R44 ;  /* 0x00000000ff0c7229 */ /* 0x000fcc000000092c */
[----:B------:R-:W-:Y:S02]  /*0b40*/  FFMA R15, RZ, UR8, R7 ;  /* 0x00000008ff0f7c23 */ /* 0x000fe40008000007 */
[----:B------:R-:W-:Y:S02]  /*0b50*/  FSEL R10, R8, R10, !P0 ;  /* 0x0000000a080a7208 */ /* 0x000fe40004000000 */
[----:B------:R-:W-:Y:S02]  /*0b60*/  FSEL R11, R9, R11, !P0 ;  /* 0x0000000b090b7208 */ /* 0x000fe40004000000 */
[----:B------:R-:W-:Y:S02]  /*0b70*/  FSETP.GT.AND P1, PT, |R15|, 1.469367938527859385e-39, PT ;  /* 0x001000000f00780b */ /* 0x000fe40003f24200 */
[----:B------:R-:W-:Y:S02]  /*0b80*/  FSETP.GEU.AND P2, PT, |R13|, 6.5827683646048100446e-37, PT ;  /* 0x036000000d00780b */ /* 0x000fe40003f4e200 */
[----:B------:R-:W-:Y:S01]  /*0b90*/  DADD R8, RZ, -R10 ;  /* 0x00000000ff087229 */ /* 0x000fe2000000080a */
[----:B------:R-:W-:-:S09]  /*0ba0*/  LOP3.LUT P0, RZ, R0, 0x2, RZ, 0xc0, !PT ;  /* 0x0000000200ff7812 */ /* 0x000fd2000780c0ff */
[----:B------:R-:W-:Y:S02]  /*0bb0*/  FSEL R8, R10, R8, !P0 ;  /* 0x000000080a087208 */ /* 0x000fe40004000000 */
[----:B------:R-:W-:Y:S01]  /*0bc0*/  FSEL R9, R11, R9, !P0 ;  /* 0x000000090b097208 */ /* 0x000fe20004000000 */
[----:B------:R-:W-:Y:S06]  /*0bd0*/  @P1 BRA P2, `(.L_x_12) ;  /* 0x0000000000241947 */ /* 0x000fec0001000000 */
[----:B------:R-:W0:Y:S01]  /*0be0*/  LDCU.64 UR16, c[0x0][0x398] ;  /* 0x00007300ff1077ac */ /* 0x000e220008000a00 */
[----:B------:R-:W-:Y:S01]  /*0bf0*/  IMAD.MOV.U32 R20, RZ, RZ, R12 ;  /* 0x000000ffff147224 */ /* 0x000fe200078e000c */
[----:B------:R-:W-:Y:S01]  /*0c00*/  MOV R0, 0xc50 ;  /* 0x00000c5000007802 */ /* 0x000fe20000000f00 */
[----:B------:R-:W-:Y:S02]  /*0c10*/  IMAD.MOV.U32 R21, RZ, RZ, R13 ;  /* 0x000000ffff157224 */ /* 0x000fe400078e000d */
[----:B0-----:R-:W-:Y:S01]  /*0c20*/  IMAD.U32 R12, RZ, RZ, UR16 ;  /* 0x00000010ff0c7e24 */ /* 0x001fe2000f8e00ff */
[----:B------:R-:W-:-:S07]  /*0c30*/  MOV R13, UR17 ;  /* 0x00000011000d7c02 */ /* 0x000fce0008000f00 */
[----:B-----5:R-:W-:Y:S05]  /*0c40*/  CALL.REL.NOINC `($__internal_0_$__cuda_sm20_div_rn_f64_full) ;  /* 0x0000004400ec7944 */ /* 0x020fea0003c00000 */
[----:B------:R-:W-:Y:S02]  /*0c50*/  IMAD.MOV.U32 R6, RZ, RZ, R52 ;  /* 0x000000ffff067224 */ /* 0x000fe400078e0034 */
[----:B------:R-:W-:-:S07]  /*0c60*/  IMAD.MOV.U32 R7, RZ, RZ, R53 ;  /* 0x000000ffff077224 */ /* 0x000fce00078e0035 */
.L_x_12:
[----:B------:R-:W-:Y:S05]  /*0c70*/  BSYNC.RECONVERGENT B2 ;  /* 0x0000000000027941 */ /* 0x000fea0003800200 */
.L_x_11:
[----:B------:R-:W-:Y:S01]  /*0c80*/  LOP3.LUT R13, R7, 0x7fffffff, RZ, 0xc0, !PT ;  /* 0x7fffffff070d7812 */ /* 0x000fe200078ec0ff */
[----:B------:R-:W-:Y:S01]  /*0c90*/  BSSY.RECONVERGENT B1, `(.L_x_13) ;  /* 0x0000039000017945 */ /* 0x000fe20003800200 */
[----:B------:R-:W-:Y:S02]  /*0ca0*/  IMAD.MOV.U32 R12, RZ, RZ, R6 ;  /* 0x000000ffff0c7224 */ /* 0x000fe400078e0006 */
[----:B------:R-:W-:-:S13]  /*0cb0*/  ISETP.GT.U32.AND P0, PT, R13, 0x408633ce, PT ;  /* 0x408633ce0d00780c */ /* 0x000fda0003f04070 */
[----:B------:R-:W-:Y:S05]  /*0cc0*/  @P0 BRA `(.L_x_14) ;  /* 0x0000000000c80947 */ /* 0x000fea0003800000 */
[----:B------:R-:W-:Y:S01]  /*0cd0*/  IMAD.MOV.U32 R6, RZ, RZ, 0x652b82fe ;  /* 0x652b82feff067424 */ /* 0x000fe200078e00ff */
[----:B------:R-:W-:Y:S01]  /*0ce0*/  UMOV UR16, 0xfefa39ef ;  /* 0xfefa39ef00107882 */ /* 0x000fe20000000000 */
[----:B------:R-:W-:Y:S01]  /*0cf0*/  IMAD.MOV.U32 R7, RZ, RZ, 0x3ff71547 ;  /* 0x3ff71547ff077424 */ /* 0x000fe200078e00ff */
[----:B------:R-:W-:-:S05]  /*0d00*/  UMOV UR17, 0x3fe62e42 ;  /* 0x3fe62e4200117882 */ /* 0x000fca0000000000 */
[----:B------:R-:W-:-:S08]  /*0d10*/  DFMA R6, R12, R6, 6.75539944105574400000e+15 ;  /* 0x433800000c06742b */ /* 0x000fd00000000006 */
[----:B------:R-:W-:-:S08]  /*0d20*/  DADD R10, R6, -6.75539944105574400000e+15 ;  /* 0xc3380000060a7429 */ /* 0x000fd00000000000 */
[----:B------:R-:W-:Y:S01]  /*0d30*/  DFMA R12, R10, -UR16, R12 ;  /* 0x800000100a0c7c2b */ /* 0x000fe2000800000c */
[----:B------:R-:W-:Y:S01]  /*0d40*/  UMOV UR16, 0x3b39803f ;  /* 0x3b39803f00107882 */ /* 0x000fe20000000000 */
[----:B------:R-:W-:-:S06]  /*0d50*/  UMOV UR17, 0x3c7abc9e ;  /* 0x3c7abc9e00117882 */ /* 0x000fcc0000000000 */
[----:B------:R-:W-:Y:S01]  /*0d60*/  DFMA R12, R10, -UR16, R12 ;  /* 0x800000100a0c7c2b */ /* 0x000fe2000800000c */
[----:B------:R-:W-:Y:S01]  /*0d70*/  UMOV UR16, 0x69ce2bdf ;  /* 0x69ce2bdf00107882 */ /* 0x000fe20000000000 */
[----:B------:R-:W-:Y:S01]  /*0d80*/  IMAD.MOV.U32 R10, RZ, RZ, -0x35dec16 ;  /* 0xfca213eaff0a7424 */ /* 0x000fe200078e00ff */
[----:B------:R-:W-:Y:S01]  /*0d90*/  UMOV UR17, 0x3e5ade15 ;  /* 0x3e5ade1500117882 */ /* 0x000fe20000000000 */
[----:B------:R-:W-:-:S06]  /*0da0*/  IMAD.MOV.U32 R11, RZ, RZ, 0x3e928af3 ;  /* 0x3e928af3ff0b7424 */ /* 0x000fcc00078e00ff */
[----:B------:R-:W-:Y:S01]  /*0db0*/  DFMA R10, R12, UR16, R10 ;  /* 0x000000100c0a7c2b */ /* 0x000fe2000800000a */
[----:B------:R-:W-:Y:S01]  /*0dc0*/  UMOV UR16, 0x62401315 ;  /* 0x6240131500107882 */ /* 0x000fe20000000000 */
[----:B------:R-:W-:-:S06]  /*0dd0*/  UMOV UR17, 0x3ec71dee ;  /* 0x3ec71dee00117882 */ /* 0x000fcc0000000000 */
[----:B------:R-:W-:Y:S01]  /*0de0*/  DFMA R10, R12, R10, UR16 ;  /* 0x000000100c0a7e2b */ /* 0x000fe2000800000a */
        /* <DEDUP_REMOVED lines=20> */
[----:B------:R-:W-:-:S08]  /*0f30*/  DFMA R10, R12, R10, UR16 ;  /* 0x000000100c0a7e2b */ /* 0x000fd0000800000a */
[----:B------:R-:W-:-:S08]  /*0f40*/  DFMA R10, R12, R10, 1 ;  /* 0x3ff000000c0a742b */ /* 0x000fd0000000000a */
[----:B------:R-:W-:-:S10]  /*0f50*/  DFMA R10, R12, R10, 1 ;  /* 0x3ff000000c0a742b */ /* 0x000fd4000000000a */
[----:B------:R-:W-:-:S04]  /*0f60*/  IMAD R6, R6, 0x100000, R11 ;  /* 0x0010000006067824 */ /* 0x000fc800078e020b */
[----:B------:R-:W-:Y:S02]  /*0f70*/  VIADD R11, R6, 0xffe00000 ;  /* 0xffe00000060b7836 */ /* 0x000fe40000000000 */
[----:B------:R-:W-:Y:S02]  /*0f80*/  IMAD.MOV.U32 R6, RZ, RZ, RZ ;  /* 0x000000ffff067224 */ /* 0x000fe400078e00ff */
[----:B------:R-:W0:Y:S04]  /*0f90*/  MUFU.RCP64H R7, R11 ;  /* 0x0000000b00077308 */ /* 0x000e280000001800 */
[----:B0-----:R-:W-:-:S08]  /*0fa0*/  DFMA R12, -R10, R6, 1 ;  /* 0x3ff000000a0c742b */ /* 0x001fd00000000106 */
[----:B------:R-:W-:-:S08]  /*0fb0*/  DFMA R12, R12, R12, R12 ;  /* 0x0000000c0c0c722b */ /* 0x000fd0000000000c */
[----:B------:R-:W-:-:S08]  /*0fc0*/  DFMA R12, R6, R12, R6 ;  /* 0x0000000c060c722b */ /* 0x000fd00000000006 */
[----:B------:R-:W-:Y:S01]  /*0fd0*/  DFMA R12, R12, 0.0625, R10 ;  /* 0x3fb000000c0c782b */ /* 0x000fe2000000000a */
[----:B------:R-:W-:Y:S10]  /*0fe0*/  BRA `(.L_x_15) ;  /* 0x00000000000c7947 */ /* 0x000ff40003800000 */
.L_x_14:
[----:B------:R-:W-:-:S06]  /*0ff0*/  DSETP.GTU.AND P0, PT, R6, +INF , PT ;  /* 0x7ff000000600742a */ /* 0x000fcc0003f0c000 */
[----:B------:R-:W-:Y:S02]  /*1000*/  FSEL R12, R6, RZ, P0 ;  /* 0x000000ff060c7208 */ /* 0x000fe40000000000 */
[----:B------:R-:W-:-:S07]  /*1010*/  FSEL R13, R7, +QNAN , P0 ;  /* 0x7ff00000070d7808 */ /* 0x000fce0000000000 */
.L_x_15:
[----:B------:R-:W-:Y:S05]  /*1020*/  BSYNC.RECONVERGENT B1 ;  /* 0x0000000000017941 */ /* 0x000fea0003800200 */
.L_x_13:
[----:B------:R-:W-:Y:S01]  /*1030*/  DADD R16, R12, R12 ;  /* 0x000000000c107229 */ /* 0x000fe2000000000c */
[----:B------:R-:W-:Y:S01]  /*1040*/  IMAD.MOV.U32 R6, RZ, RZ, 0x1 ;  /* 0x00000001ff067424 */ /* 0x000fe200078e00ff */
[----:B------:R-:W-:Y:S01]  /*1050*/  FSETP.GEU.AND P1, PT, |R9|, 6.5827683646048100446e-37, PT ;  /* 0x036000000900780b */ /* 0x000fe20003f2e200 */
[----:B------:R-:W-:Y:S03]  /*1060*/  BSSY.RECONVERGENT B2, `(.L_x_16) ;  /* 0x0000015000027945 */ /* 0x000fe60003800200 */
[----:B------:R-:W0:Y:S02]  /*1070*/  MUFU.RCP64H R7, R17 ;  /* 0x0000001100077308 */ /* 0x000e240000001800 */
[----:B0-----:R-:W-:-:S08]  /*1080*/  DFMA R10, -R16, R6, 1 ;  /* 0x3ff00000100a742b */ /* 0x001fd00000000106 */
        /* <DEDUP_REMOVED lines=9> */
[----:B------:R-:W-:Y:S05]  /*1120*/  @P0 BRA P1, `(.L_x_17) ;  /* 0x0000000000200947 */ /* 0x000fea0000800000 */
[----:B------:R-:W-:Y:S01]  /*1130*/  IMAD.MOV.U32 R12, RZ, RZ, R16 ;  /* 0x000000ffff0c7224 */ /* 0x000fe200078e0010 */
[----:B------:R-:W-:Y:S01]  /*1140*/  MOV R0, 0x1190 ;  /* 0x0000119000007802 */ /* 0x000fe20000000f00 */
[----:B------:R-:W-:Y:S02]  /*1150*/  IMAD.MOV.U32 R13, RZ, RZ, R17 ;  /* 0x000000ffff0d7224 */ /* 0x000fe400078e0011 */
[----:B------:R-:W-:Y:S02]  /*1160*/  IMAD.MOV.U32 R20, RZ, RZ, R8 ;  /* 0x000000ffff147224 */ /* 0x000fe400078e0008 */
[----:B------:R-:W-:-:S07]  /*1170*/  IMAD.MOV.U32 R21, RZ, RZ, R9 ;  /* 0x000000ffff157224 */ /* 0x000fce00078e0009 */
[----:B-----5:R-:W-:Y:S05]  /*1180*/  CALL.REL.NOINC `($__internal_0_$__cuda_sm20_div_rn_f64_full) ;  /* 0x00000040009c7944 */ /* 0x020fea0003c00000 */
[----:B------:R-:W-:Y:S02]  /*1190*/  IMAD.MOV.U32 R6, RZ, RZ, R52 ;  /* 0x000000ffff067224 */ /* 0x000fe400078e0034 */
[----:B------:R-:W-:-:S07]  /*11a0*/  IMAD.MOV.U32 R7, RZ, RZ, R53 ;  /* 0x000000ffff077224 */ /* 0x000fce00078e0035 */
.L_x_17:
[----:B------:R-:W-:Y:S05]  /*11b0*/  BSYNC.RECONVERGENT B2 ;  /* 0x0000000000027941 */ /* 0x000fea0003800200 */
.L_x_16:
[----:B-----5:R-:W-:Y:S01]  /*11c0*/  DADD R44, R22, R44 ;  /* 0x00000000162c7229 */ /* 0x020fe2000000002c */
[----:B------:R-:W-:Y:S07]  /*11d0*/  BSSY.RECONVERGENT B3, `(.L_x_18) ;  /* 0x000001b000037945 */ /* 0x000fee0003800200 */
        /* <DEDUP_REMOVED lines=23> */
[----:B------:R-:W-:Y:S05]  /*1350*/  CALL.REL.NOINC `($_Z19simOBEcudaCoPolTestPdPKddddddd$__internal_trig_reduction_slowpathd) ;  /* 0x0000004400987944 */ /* 0x000fea0003c00000 */
.L_x_21:
[----:B------:R-:W-:Y:S05]  /*1360*/  BSYNC.RECONVERGENT B4 ;  /* 0x0000000000047941 */ /* 0x000fea0003800200 */
.L_x_20:
[----:B------:R-:W-:-:S07]  /*1370*/  VIADD R0, R0, 0x1 ;  /* 0x0000000100007836 */ /* 0x000fce0000000000 */
.L_x_19:
[----:B------:R-:W-:Y:S05]  /*1380*/  BSYNC.RECONVERGENT B3 ;  /* 0x0000000000037941 */ /* 0x000fea0003800200 */
.L_x_18:
        /* <DEDUP_REMOVED lines=30> */
[--C-:B------:R-:W-:Y:S02]  /*1570*/  DFMA R10, R16, -R58, -R44.reuse ;  /* 0x8000003a100a722b */ /* 0x100fe4000000082c */
[----:B------:R-:W-:-:S04]  /*1580*/  DADD R44, -RZ, -R44 ;  /* 0x00000000ff2c7229 */ /* 0x000fc8000000092c */
[----:B------:R-:W-:Y:S02]  /*1590*/  DFMA R12, R8, R12, R12 ;  /* 0x0000000c080c722b */ /* 0x000fe4000000000c */
[----:B------:R-:W-:Y:S02]  /*15a0*/  DFMA R52, R52, R8, 1 ;  /* 0x3ff000003434742b */ /* 0x000fe40000000008 */
[----:B------:R-:W-:Y:S02]  /*15b0*/  DFMA R8, R48, R10, R16 ;  /* 0x0000000a3008722b */ /* 0x000fe40000000010 */
[----:B------:R-:W-:-:S06]  /*15c0*/  FSETP.GEU.AND P2, PT, |R45|, 6.5827683646048100446e-37, PT ;  /* 0x036000002d00780b */ /* 0x000fcc0003f4e200 */
[----:B------:R-:W-:Y:S02]  /*15d0*/  FSEL R12, R52, R12, !P0 ;  /* 0x0000000c340c7208 */ /* 0x000fe40004000000 */
[----:B------:R-:W-:Y:S01]  /*15e0*/  FFMA R15, RZ, UR8, R9 ;  /* 0x00000008ff0f7c23 */ /* 0x000fe20008000009 */
[----:B------:R-:W-:Y:S02]  /*15f0*/  FSEL R13, R53, R13, !P0 ;  /* 0x0000000d350d7208 */ /* 0x000fe40004000000 */
[----:B------:R-:W-:Y:S02]  /*1600*/  LOP3.LUT P0, RZ, R0, 0x2, RZ, 0xc0, !PT ;  /* 0x0000000200ff7812 */ /* 0x000fe4000780c0ff */
[----:B------:R-:W-:Y:S02]  /*1610*/  FSETP.GT.AND P1, PT, |R15|, 1.469367938527859385e-39, PT ;  /* 0x001000000f00780b */ /* 0x000fe40003f24200 */
[----:B------:R-:W-:-:S10]  /*1620*/  DADD R10, RZ, -R12 ;  /* 0x00000000ff0a7229 */ /* 0x000fd4000000080c */
[----:B------:R-:W-:Y:S02]  /*1630*/  FSEL R10, R12, R10, !P0 ;  /* 0x0000000a0c0a7208 */ /* 0x000fe40004000000 */
[----:B------:R-:W-:Y:S01]  /*1640*/  FSEL R11, R13, R11, !P0 ;  /* 0x0000000b0d0b7208 */ /* 0x000fe20004000000 */
[----:B------:R-:W-:Y:S06]  /*1650*/  @P1 BRA P2, `(.L_x_23) ;  /* 0x0000000000241947 */ /* 0x000fec0001000000 */
[----:B------:R-:W0:Y:S01]  /*1660*/  LDCU.64 UR16, c[0x0][0x398] ;  /* 0x00007300ff1077ac */ /* 0x000e220008000a00 */
[----:B------:R-:W-:Y:S01]  /*1670*/  IMAD.MOV.U32 R20, RZ, RZ, R44 ;  /* 0x000000ffff147224 */ /* 0x000fe200078e002c */
[----:B------:R-:W-:Y:S01]  /*1680*/  MOV R0, 0x16d0 ;  /* 0x000016d000007802 */ /* 0x000fe20000000f00 */
[----:B------:R-:W-:Y:S02]  /*1690*/  IMAD.MOV.U32 R21, RZ, RZ, R45 ;  /* 0x000000ffff157224 */ /* 0x000fe400078e002d */
[----:B0-----:R-:W-:Y:S02]  /*16a0*/  IMAD.U32 R12, RZ, RZ, UR16 ;  /* 0x00000010ff0c7e24 */ /* 0x001fe4000f8e00ff */
[----:B------:R-:W-:-:S07]  /*16b0*/  IMAD.U32 R13, RZ, RZ, UR17 ;  /* 0x00000011ff0d7e24 */ /* 0x000fce000f8e00ff */
[----:B------:R-:W-:Y:S05]  /*16c0*/  CALL.REL.NOINC `($__internal_0_$__cuda_sm20_div_rn_f64_full) ;  /* 0x0000003c004c7944 */ /* 0x000fea0003c00000 */
[----:B------:R-:W-:Y:S02]  /*16d0*/  IMAD.MOV.U32 R8, RZ, RZ, R52 ;  /* 0x000000ffff087224 */ /* 0x000fe400078e0034 */
[----:B------:R-:W-:-:S07]  /*16e0*/  IMAD.MOV.U32 R9, RZ, RZ, R53 ;  /* 0x000000ffff097224 */ /* 0x000fce00078e0035 */
.L_x_23:
[----:B------:R-:W-:Y:S05]  /*16f0*/  BSYNC.RECONVERGENT B2 ;  /* 0x0000000000027941 */ /* 0x000fea0003800200 */
.L_x_22:
        /* <DEDUP_REMOVED lines=46> */
[----:B------:R-:W-:-:S05]  /*19e0*/  IMAD R8, R8, 0x100000, R13 ;  /* 0x0010000008087824 */ /* 0x000fca00078e020d */
[----:B------:R-:W-:Y:S01]  /*19f0*/  IADD3 R13, PT, PT, R8, -0x200000, RZ ;  /* 0xffe00000080d7810 */ /* 0x000fe20007ffe0ff */
[----:B------:R-:W-:-:S03]  /*1a00*/  IMAD.MOV.U32 R8, RZ, RZ, RZ ;  /* 0x000000ffff087224 */ /* 0x000fc600078e00ff */
[----:B------:R-:W0:Y:S03]  /*1a10*/  MUFU.RCP64H R9, R13 ;  /* 0x0000000d00097308 */ /* 0x000e260000001800 */
[----:B0-----:R-:W-:-:S08]  /*1a20*/  DFMA R16, -R12, R8, 1 ;  /* 0x3ff000000c10742b */ /* 0x001fd00000000108 */
[----:B------:R-:W-:-:S08]  /*1a30*/  DFMA R16, R16, R16, R16 ;  /* 0x000000101010722b */ /* 0x000fd00000000010 */
[----:B------:R-:W-:-:S08]  /*1a40*/  DFMA R16, R8, R16, R8 ;  /* 0x000000100810722b */ /* 0x000fd00000000008 */
[----:B------:R-:W-:Y:S01]  /*1a50*/  DFMA R16, R16, 0.0625, R12 ;  /* 0x3fb000001010782b */ /* 0x000fe2000000000c */
[----:B------:R-:W-:Y:S10]  /*1a60*/  BRA `(.L_x_26) ;  /* 0x00000000000c7947 */ /* 0x000ff40003800000 */
.L_x_25:
[----:B------:R-:W-:-:S06]  /*1a70*/  DSETP.GTU.AND P0, PT, R8, +INF , PT ;  /* 0x7ff000000800742a */ /* 0x000fcc0003f0c000 */
[----:B------:R-:W-:Y:S02]  /*1a80*/  FSEL R16, R8, RZ, P0 ;  /* 0x000000ff08107208 */ /* 0x000fe40000000000 */
[----:B------:R-:W-:-:S07]  /*1a90*/  FSEL R17, R9, +QNAN , P0 ;  /* 0x7ff0000009117808 */ /* 0x000fce0000000000 */
.L_x_26:
[----:B------:R-:W-:Y:S05]  /*1aa0*/  BSYNC.RECONVERGENT B1 ;  /* 0x0000000000017941 */ /* 0x000fea0003800200 */
.L_x_24:
        /* <DEDUP_REMOVED lines=24> */
.L_x_28:
[----:B------:R-:W-:Y:S05]  /*1c30*/  BSYNC.RECONVERGENT B2 ;  /* 0x0000000000027941 */ /* 0x000fea0003800200 */
.L_x_27:
[----:B------:R-:W-:Y:S01]  /*1c40*/  DFMA R48, R2, 0.5, R46 ;  /* 0x3fe000000230782b */ /* 0x000fe2000000002e */
[----:B------:R-:W-:Y:S01]  /*1c50*/  BSSY.RECONVERGENT B3, `(.L_x_29) ;  /* 0x000001f000037945 */ /* 0x000fe20003800200 */
[----:B------:R-:W-:-:S06]  /*1c60*/  DADD R44, R8, R6 ;  /* 0x00000000082c7229 */ /* 0x000fcc0000000006 */
        /* <DEDUP_REMOVED lines=25> */
[----:B------:R-:W-:Y:S02]  /*1e00*/  IMAD.MOV.U32 R6, RZ, RZ, R12 ;  /* 0x000000ffff067224 */ /* 0x000fe400078e000c */
[----:B------:R-:W-:-:S07]  /*1e10*/  IMAD.MOV.U32 R7, RZ, RZ, R13 ;  /* 0x000000ffff077224 */ /* 0x000fce00078e000d */
.L_x_32:
[----:B------:R-:W-:Y:S05]  /*1e20*/  BSYNC.RECONVERGENT B4 ;  /* 0x0000000000047941 */ /* 0x000fea0003800200 */
.L_x_31:
[----:B------:R-:W-:-:S07]  /*1e30*/  VIADD R0, R0, 0x1 ;  /* 0x0000000100007836 */ /* 0x000fce0000000000 */
.L_x_30:
[----:B------:R-:W-:Y:S05]  /*1e40*/  BSYNC.RECONVERGENT B3 ;  /* 0x0000000000037941 */ /* 0x000fea0003800200 */
.L_x_29:
        /* <DEDUP_REMOVED lines=21> */
[----:B--2---:R-:W-:-:S06]  /*1fa0*/  DFMA R52, R20, R50, R52 ;  /* 0x000000321434722b */ /* 0x004fcc0000000034 */
[----:B------:R-:W-:Y:S02]  /*1fb0*/  DFMA R50, R12, -R58, 1 ;  /* 0x3ff000000c32742b */ /* 0x000fe4000000083a */
[----:B------:R-:W-:-:S06]  /*1fc0*/  DFMA R52, R20, R52, R54 ;  /* 0x000000341434722b */ /* 0x000fcc0000000036 */
[----:B------:R-:W-:Y:S02]  /*1fd0*/  DFMA R50, R12, R50, R12 ;  /* 0x000000320c32722b */ /* 0x000fe4000000000c */
[----:B---3--:R-:W-:-:S06]  /*1fe0*/  DFMA R16, R20, R52, R16 ;  /* 0x000000341410722b */ /* 0x008fcc0000000010 */
[----:B------:R-:W-:Y:S02]  /*1ff0*/  DMUL R12, R50, -R48 ;  /* 0x80000030320c7228 */ /* 0x000fe40000000000 */
[----:B------:R-:W-:-:S08]  /*2000*/  DFMA R16, R20, R16, R18 ;  /* 0x000000101410722b */ /* 0x000fd00000000012 */
[----:B----4-:R-:W-:Y:S02]  /*2010*/  DFMA R8, R20, R16, R8 ;  /* 0x000000101408722b */ /* 0x010fe40000000008 */
[----:B------:R-:W-:-:S06]  /*2020*/  DFMA R16, R12, -R58, -R48 ;  /* 0x8000003a0c10722b */ /* 0x000fcc0000000830 */
[----:B------:R-:W-:-:S08]  /*2030*/  DFMA R8, R20, R8, R10 ;  /* 0x000000081408722b */ /* 0x000fd0000000000a */
        /* <DEDUP_REMOVED lines=23> */
.L_x_34:
[----:B------:R-:W-:Y:S05]  /*21b0*/  BSYNC.RECONVERGENT B2 ;  /* 0x0000000000027941 */ /* 0x000fea0003800200 */
.L_x_33:
        /* <DEDUP_REMOVED lines=55> */
.L_x_36:
[----:B------:R-:W-:-:S06]  /*2530*/  DSETP.GTU.AND P0, PT, R6, +INF , PT ;  /* 0x7ff000000600742a */ /* 0x000fcc0003f0c000 */
[----:B------:R-:W-:Y:S02]  /*2540*/  FSEL R12, R6, RZ, P0 ;  /* 0x000000ff060c7208 */ /* 0x000fe40000000000 */
[----:B------:R-:W-:-:S07]  /*2550*/  FSEL R13, R7, +QNAN , P0 ;  /* 0x7ff00000070d7808 */ /* 0x000fce0000000000 */
.L_x_37:
[----:B------:R-:W-:Y:S05]  /*2560*/  BSYNC.RECONVERGENT B1 ;  /* 0x0000000000017941 */ /* 0x000fea0003800200 */
.L_x_35:
        /* <DEDUP_REMOVED lines=22> */
[----:B------:R-:W-:Y:S01]  /*26d0*/  MOV R6, R52 ;  /* 0x0000003400067202 */ /* 0x000fe20000000f00 */
[----:B------:R-:W-:-:S07]  /*26e0*/  IMAD.MOV.U32 R7, RZ, RZ, R53 ;  /* 0x000000ffff077224 */ /* 0x000fce00078e0035 */
.L_x_39:
[----:B------:R-:W-:Y:S05]  /*26f0*/  BSYNC.RECONVERGENT B2 ;  /* 0x0000000000027941 */ /* 0x000fea0003800200 */
.L_x_38:
[----:B------:R-:W-:Y:S01]  /*2700*/  DADD R48, R22, R48 ;  /* 0x0000000016307229 */ /* 0x000fe20000000030 */
        /* <DEDUP_REMOVED lines=25> */
.L_x_43:
[----:B------:R-:W-:Y:S05]  /*28a0*/  BSYNC.RECONVERGENT B4 ;  /* 0x0000000000047941 */ /* 0x000fea0003800200 */
.L_x_42:
[----:B------:R-:W-:-:S07]  /*28b0*/  VIADD R0, R0, 0x1 ;  /* 0x0000000100007836 */ /* 0x000fce0000000000 */
.L_x_41:
[----:B------:R-:W-:Y:S05]  /*28c0*/  BSYNC.RECONVERGENT B3 ;  /* 0x0000000000037941 */ /* 0x000fea0003800200 */
.L_x_40:
        /* <DEDUP_REMOVED lines=54> */
.L_x_45:
[----:B------:R-:W-:Y:S05]  /*2c30*/  BSYNC.RECONVERGENT B2 ;  /* 0x0000000000027941 */ /* 0x000fea0003800200 */
.L_x_44:
        /* <DEDUP_REMOVED lines=55> */
.L_x_47:
[----:B------:R-:W-:-:S06]  /*2fb0*/  DSETP.GTU.AND P0, PT, R8, +INF , PT ;  /* 0x7ff000000800742a */ /* 0x000fcc0003f0c000 */
[----:B------:R-:W-:Y:S02]  /*2fc0*/  FSEL R16, R8, RZ, P0 ;  /* 0x000000ff08107208 */ /* 0x000fe40000000000 */
[----:B------:R-:W-:-:S07]  /*2fd0*/  FSEL R17, R9, +QNAN , P0 ;  /* 0x7ff0000009117808 */ /* 0x000fce0000000000 */
.L_x_48:
[----:B------:R-:W-:Y:S05]  /*2fe0*/  BSYNC.RECONVERGENT B1 ;  /* 0x0000000000017941 */ /* 0x000fea0003800200 */
.L_x_46:
        /* <DEDUP_REMOVED lines=24> */
.L_x_50:
[----:B------:R-:W-:Y:S05]  /*3170*/  BSYNC.RECONVERGENT B2 ;  /* 0x0000000000027941 */ /* 0x000fea0003800200 */
.L_x_49:
[----:B------:R-:W-:Y:S01]  /*3180*/  DADD R46, R46, R2 ;  /* 0x000000002e2e7229 */ /* 0x000fe20000000002 */
        /* <DEDUP_REMOVED lines=29> */
.L_x_54:
[----:B------:R-:W-:Y:S05]  /*3360*/  BSYNC.RECONVERGENT B4 ;  /* 0x0000000000047941 */ /* 0x000fea0003800200 */
.L_x_53:
[----:B------:R-:W-:-:S07]  /*3370*/  VIADD R0, R0, 0x1 ;  /* 0x0000000100007836 */ /* 0x000fce0000000000 */
.L_x_52:
[----:B------:R-:W-:Y:S05]  /*3380*/  BSYNC.RECONVERGENT B3 ;  /* 0x0000000000037941 */ /* 0x000fea0003800200 */
.L_x_51:
        /* <DEDUP_REMOVED lines=14> */
[----:B------:R-:W-:Y:S01]  /*3470*/  BSSY.RECONVERGENT B2, `(.L_x_55) ;  /* 0x0000028000027945 */ /* 0x000fe20003800200 */
[----:B------:R-:W-:-:S02]  /*3480*/  MOV R15, 0x3da8ff83 ;  /* 0x3da8ff83000f7802 */ /* 0x000fc40000000f00 */
[----:B------:R-:W-:Y:S02]  /*3490*/  FSEL R52, R52, -8.06006814911005101289e+34, !P0 ;  /* 0xf9785eba34347808 */ /* 0x000fe40004000000 */
        /* <DEDUP_REMOVED lines=37> */
.L_x_56:
[----:B------:R-:W-:Y:S05]  /*36f0*/  BSYNC.RECONVERGENT B2 ;  /* 0x0000000000027941 */ /* 0x000fea0003800200 */
.L_x_55:
        /* <DEDUP_REMOVED lines=55> */
.L_x_58:
[----:B------:R-:W-:-:S06]  /*3a70*/  DSETP.GTU.AND P0, PT, R6, +INF , PT ;  /* 0x7ff000000600742a */ /* 0x000fcc0003f0c000 */
[----:B------:R-:W-:Y:S02]  /*3a80*/  FSEL R12, R6, RZ, P0 ;  /* 0x000000ff060c7208 */ /* 0x000fe40000000000 */
[----:B------:R-:W-:-:S07]  /*3a90*/  FSEL R13, R7, +QNAN , P0 ;  /* 0x7ff00000070d7808 */ /* 0x000fce0000000000 */
.L_x_59:
[----:B------:R-:W-:Y:S05]  /*3aa0*/  BSYNC.RECONVERGENT B1 ;  /* 0x0000000000017941 */ /* 0x000fea0003800200 */
.L_x_57:
        /* <DEDUP_REMOVED lines=24> */
.L_x_61:
[----:B------:R-:W-:Y:S05]  /*3c30*/  BSYNC.RECONVERGENT B2 ;  /* 0x0000000000027941 */ /* 0x000fea0003800200 */
.L_x_60:
        /* <DEDUP_REMOVED lines=26> */
.L_x_65:
[----:B------:R-:W-:Y:S05]  /*3de0*/  BSYNC.RECONVERGENT B4 ;  /* 0x0000000000047941 */ /* 0x000fea0003800200 */
.L_x_64:
[----:B------:R-:W-:-:S07]  /*3df0*/  VIADD R0, R0, 0x1 ;  /* 0x0000000100007836 */ /* 0x000fce0000000000 */
.L_x_63:
[----:B------:R-:W-:Y:S05]  /*3e00*/  BSYNC.RECONVERGENT B3 ;  /* 0x0000000000037941 */ /* 0x000fea0003800200 */
.L_x_62:
        /* <DEDUP_REMOVED lines=54> */
.L_x_67:
[----:B------:R-:W-:Y:S05]  /*4170*/  BSYNC.RECONVERGENT B2 ;  /* 0x0000000000027941 */ /* 0x000fea0003800200 */
.L_x_66:
[----:B------:R-:W-:Y:S01]  /*4180*/  LOP3.LUT R17, R9, 0x7fffffff, RZ, 0xc0, !PT ;  /* 0x7fffffff09117812 */ /* 0x000fe200078ec0ff */
[----:B------:R-:W-:Y:S01]  /*4190*/  BSSY.RECONVERGENT B1, `(.L_x_68) ;  /* 0x0000039000017945 */ /* 0x000fe20003800200 */
[----:B------:R-:W-:Y:S02]  /*41a0*/  MOV R16, R8 ;  /* 0x0000000800107202 */ /* 0x000fe40000000f00 */
        /* <DEDUP_REMOVED lines=52> */
.L_x_69:
[----:B------:R-:W-:-:S06]  /*44f0*/  DSETP.GTU.AND P0, PT, R8, +INF , PT ;  /* 0x7ff000000800742a */ /* 0x000fcc0003f0c000 */
[----:B------:R-:W-:Y:S02]  /*4500*/  FSEL R16, R8, RZ, P0 ;  /* 0x000000ff08107208 */ /* 0x000fe40000000000 */
[----:B------:R-:W-:-:S07]  /*4510*/  FSEL R17, R9, +QNAN , P0 ;  /* 0x7ff0000009117808 */ /* 0x000fce0000000000 */
.L_x_70:
[----:B------:R-:W-:Y:S05]  /*4520*/  BSYNC.RECONVERGENT B1 ;  /* 0x0000000000017941 */ /* 0x000fea0003800200 */
.L_x_68:
[----:B------:R-:W-:Y:S01]  /*4530*/  DADD R18, R16, R16 ;  /* 0x0000000010127229 */ /* 0x000fe20000000010 */
[----:B------:R-:W-:Y:S01]  /*4540*/  IMAD.MOV.U32 R8, RZ, RZ, 0x1 ;  /* 0x00000001ff087424 */ /* 0x000fe200078e00ff */
[----:B------:R-:W-:Y:S01]  /*4550*/  FSETP.GEU.AND P1, PT, |R11|, 6.5827683646048100446e-37, PT ;  /* 0x036000000b00780b */ /* 0x000fe20003f2e200 */
[----:B------:R-:W-:Y:S01]  /*4560*/  UMOV UR16, 0x9da08871 ;  /* 0x9da0887100107882 */ /* 0x000fe20000000000 */
[----:B------:R-:W-:Y:S01]  /*4570*/  UMOV UR17, 0x3f39086c ;  /* 0x3f39086c00117882 */ /* 0x000fe20000000000 */
[----:B------:R-:W-:Y:S01]  /*4580*/  BSSY.RECONVERGENT B2, `(.L_x_71) ;  /* 0x0000017000027945 */ /* 0x000fe20003800200 */
[----:B------:R-:W0:Y:S01]  /*4590*/  MUFU.RCP64H R9, R19 ;  /* 0x0000001300097308 */ /* 0x000e220000001800 */
[----:B------:R-:W-:Y:S02]  /*45a0*/  DMUL R84, R84, UR16 ;  /* 0x0000001054547c28 */ /* 0x000fe40008000000 */
[----:B0-----:R-:W-:-:S08]  /*45b0*/  DFMA R12, -R18, R8, 1 ;  /* 0x3ff00000120c742b */ /* 0x001fd00000000108 */
[----:B------:R-:W-:-:S08]  /*45c0*/  DFMA R12, R12, R12, R12 ;  /* 0x0000000c0c0c722b */ /* 0x000fd0000000000c */
[----:B------:R-:W-:-:S08]  /*45d0*/  DFMA R12, R8, R12, R8 ;  /* 0x0000000c080c722b */ /* 0x000fd00000000008 */
[----:B------:R-:W-:-:S08]  /*45e0*/  DFMA R8, -R18, R12, 1 ;  /* 0x3ff000001208742b */ /* 0x000fd0000000010c */
[----:B------:R-:W-:-:S08]  /*45f0*/  DFMA R8, R12, R8, R12 ;  /* 0x000000080c08722b */ /* 0x000fd0000000000c */
[----:B------:R-:W-:-:S08]  /*4600*/  DMUL R12, R8, R10 ;  /* 0x0000000a080c7228 */ /* 0x000fd00000000000 */
[----:B------:R-:W-:-:S08]  /*4610*/  DFMA R16, -R18, R12, R10 ;  /* 0x0000000c1210722b */ /* 0x000fd0000000010a */
[----:B------:R-:W-:Y:S02]  /*4620*/  DFMA R8, R8, R16, R12 ;  /* 0x000000100808722b */ /* 0x000fe4000000000c */
[----:B------:R-:W-:-:S08]  /*4630*/  DMUL R16, R44, UR16 ;  /* 0x000000102c107c28 */ /* 0x000fd00008000000 */
        /* <DEDUP_REMOVED lines=11> */
.L_x_72:
[----:B------:R-:W-:Y:S05]  /*46f0*/  BSYNC.RECONVERGENT B2 ;  /* 0x0000000000027941 */ /* 0x000fea0003800200 */
.L_x_71:
[----:B------:R-:W0:Y:S01]  /*4700*/  LDC.64 R10, c[0x0][0x390] ;  /* 0x0000e400ff0a7b82 */ /* 0x000e220000000a00 */
[C---:B------:R-:W-:Y:S01]  /*4710*/  DADD R20, R40.reuse, -R26 ;  /* 0x0000000028147229 */ /* 0x040fe2000000081a */
[----:B------:R-:W-:Y:S01]  /*4720*/  UMOV UR16, 0x9da08871 ;  /* 0x9da0887100107882 */ /* 0x000fe20000000000 */
[----:B------:R-:W-:Y:S01]  /*4730*/  DADD R18, -R40, R42 ;  /* 0x0000000028127229 */ /* 0x000fe2000000012a */
[----:B------:R-:W-:Y:S01]  /*4740*/  UMOV UR17, 0x3f39086c ;  /* 0x3f39086c00117882 */ /* 0x000fe20000000000 */
[----:B------:R-:W-:Y:S01]  /*4750*/  DADD R44, R36, -R24 ;  /* 0x00000000242c7229 */ /* 0x000fe20000000818 */
[----:B------:R-:W-:Y:S01]  /*4760*/  VIADD R14, R14, 0x1 ;  /* 0x000000010e0e7836 */ /* 0x000fe20000000000 */
[----:B------:R-:W-:Y:S01]  /*4770*/  DMUL R86, R2, 0.5 ;  /* 0x3fe0000002567828 */ /* 0x000fe20000000000 */
[----:B------:R-:W1:Y:S01]  /*4780*/  LDC.64 R64, c[0x0][0x3a0] ;  /* 0x0000e800ff407b82 */ /* 0x000e620000000a00 */
[--C-:B------:R-:W-:Y:S02]  /*4790*/  DADD R48, R20, -R28.reuse ;  /* 0x0000000014307229 */ /* 0x100fe4000000081c */
[----:B------:R-:W-:Y:S01]  /*47a0*/  DADD R18, R18, R28 ;  /* 0x0000000012127229 */ /* 0x000fe2000000001c */
[----:B------:R-:W-:Y:S01]  /*47b0*/  ISETP.NE.AND P0, PT, R14, RZ, PT ;  /* 0x000000ff0e00720c */ /* 0x000fe20003f05270 */
[----:B------:R-:W-:-:S02]  /*47c0*/  DADD R62, R16, R16 ;  /* 0x00000000103e7229 */ /* 0x000fc40000000010 */
[----:B------:R-:W-:Y:S01]  /*47d0*/  DADD R66, R34, -R32 ;  /* 0x0000000022427229 */ /* 0x000fe20000000820 */
[----:B------:R-:W1:Y:S01]  /*47e0*/  LDC.64 R52, c[0x0][0x3a8] ;  /* 0x0000ea00ff347b82 */ /* 0x000e620000000a00 */
[----:B------:R-:W-:Y:S02]  /*47f0*/  DADD R80, R84, R84 ;  /* 0x0000000054507229 */ /* 0x000fe40000000054 */
[----:B------:R-:W-:Y:S02]  /*4800*/  DADD R30, R30, 1 ;  /* 0x3ff000001e1e7429 */ /* 0x000fe40000000000 */
[----:B0-----:R-:W-:Y:S02]  /*4810*/  DADD R12, R10, R10 ;  /* 0x000000000a0c7229 */ /* 0x001fe4000000000a */
[-C--:B------:R-:W-:Y:S02]  /*4820*/  DMUL R20, R36, R10.reuse ;  /* 0x0000000a24147228 */ /* 0x080fe40000000000 */
[----:B------:R-:W-:-:S02]  /*4830*/  DMUL R50, R24, R10 ;  /* 0x0000000a18327228 */ /* 0x000fc40000000000 */
[----:B------:R-:W-:Y:S02]  /*4840*/  DMUL R54, R32, R10 ;  /* 0x0000000a20367228 */ /* 0x000fe40000000000 */
[----:B------:R-:W-:Y:S02]  /*4850*/  DMUL R46, R12, R28 ;  /* 0x0000001c0c2e7228 */ /* 0x000fe40000000000 */
[C---:B------:R-:W-:Y:S02]  /*4860*/  DFMA R18, R16.reuse, R18, R20 ;  /* 0x000000121012722b */ /* 0x040fe40000000014 */
[----:B------:R-:W-:Y:S02]  /*4870*/  DFMA R48, R16, R48, R50 ;  /* 0x000000301030722b */ /* 0x000fe40000000032 */
[----:B------:R-:W-:Y:S02]  /*4880*/  DMUL R20, R34, R10 ;  /* 0x0000000a22147228 */ /* 0x000fe40000000000 */
[----:B-1----:R-:W-:-:S02]  /*4890*/  DADD R60, R64, R52 ;  /* 0x00000000403c7229 */ /* 0x002fc40000000034 */
[----:B------:R-:W-:Y:S02]  /*48a0*/  DADD R56, R52, UR12 ;  /* 0x0000000c34387e29 */ /* 0x000fe40008000000 */
[----:B------:R-:W-:Y:S02]  /*48b0*/  DFMA R46, R16, R44, R46 ;  /* 0x0000002c102e722b */ /* 0x000fe4000000002e */
[----:B------:R-:W-:Y:S02]  /*48c0*/  DADD R64, R64, UR12 ;  /* 0x0000000c40407e29 */ /* 0x000fe40008000000 */
[----:B------:R-:W-:Y:S02]  /*48d0*/  DADD R52, R52, R52 ;  /* 0x0000000034347229 */ /* 0x000fe40000000034 */
[----:B------:R-:W-:Y:S02]  /*48e0*/  DFMA R44, -R60, R34, R18 ;  /* 0x000000223c2c722b */ /* 0x000fe40000000112 */
[----:B------:R-:W-:-:S02]  /*48f0*/  DFMA R18, -R56, R32, R48 ;  /* 0x000000203812722b */ /* 0x000fc40000000130 */
[----:B------:R-:W-:Y:S02]  /*4900*/  DADD R48, -R34, R32 ;  /* 0x0000000022307229 */ /* 0x000fe40000000120 */
[-C--:B------:R-:W-:Y:S02]  /*4910*/  DMUL R50, R12, R38.reuse ;  /* 0x000000260c327228 */ /* 0x080fe40000000000 */
[-C--:B------:R-:W-:Y:S02]  /*4920*/  DFMA R20, -R16, R38.reuse, -R20 ;  /* 0x000000261014722b */ /* 0x080fe40000000914 */
[-C--:B------:R-:W-:Y:S02]  /*4930*/  DFMA R46, -R64, R38.reuse, R46 ;  /* 0x00000026402e722b */ /* 0x080fe4000000012e */
[----:B------:R-:W-:Y:S02]  /*4940*/  DFMA R54, R16, R38, -R54 ;  /* 0x000000261036722b */ /* 0x000fe40000000836 */
[----:B------:R-:W-:-:S02]  /*4950*/  DMUL R58, R52, R40 ;  /* 0x00000028343a7228 */ /* 0x000fc40000000000 */
[----:B------:R-:W-:Y:S02]  /*4960*/  DFMA R50, R16, R48, -R50 ;  /* 0x000000301032722b */ /* 0x000fe40000000832 */
[----:B------:R-:W-:Y:S02]  /*4970*/  DFMA R48, -R60, R36, R20 ;  /* 0x000000243c30722b */ /* 0x000fe40000000114 */
[-C--:B------:R-:W-:Y:S02]  /*4980*/  DFMA R74, R44, R86.reuse, R34 ;  /* 0x000000562c4a722b */ /* 0x080fe40000000022 */
[-C--:B------:R-:W-:Y:S02]  /*4990*/  DFMA R82, R18, R86.reuse, R32 ;  /* 0x000000561252722b */ /* 0x080fe40000000020 */
[----:B------:R-:W-:Y:S02]  /*49a0*/  DFMA R70, R46, R86, R38 ;  /* 0x000000562e46722b */ /* 0x000fe40000000026 */
[----:B------:R-:W-:-:S02]  /*49b0*/  DFMA R20, -R56, R24, R54 ;  /* 0x000000183814722b */ /* 0x000fc40000000136 */
[C-C-:B------:R-:W-:Y:S02]  /*49c0*/  DFMA R54, R62.reuse, R66, -R58.reuse ;  /* 0x000000423e36722b */ /* 0x140fe4000000083a */
[C---:B------:R-:W-:Y:S02]  /*49d0*/  DFMA R58, -R62.reuse, R34, R58 ;  /* 0x000000223e3a722b */ /* 0x040fe4000000013a */
[----:B------:R-:W-:Y:S02]  /*49e0*/  DMUL R16, R62, R32 ;  /* 0x000000203e107228 */ /* 0x000fe40000000000 */
[----:B------:R-:W-:Y:S02]  /*49f0*/  DADD R68, -R74, R82 ;  /* 0x000000004a447229 */ /* 0x000fe40000000152 */
[----:B------:R-:W-:Y:S02]  /*4a00*/  DMUL R72, R12, R70 ;  /* 0x000000460c487228 */ /* 0x000fe40000000000 */
[----:B------:R-:W-:-:S02]  /*4a10*/  DMUL R66, R74, R10 ;  /* 0x0000000a4a427228 */ /* 0x000fc40000000000 */
[----:B------:R-:W-:Y:S02]  /*4a20*/  DFMA R50, -R64, R28, R50 ;  /* 0x0000001c4032722b */ /* 0x000fe40000000132 */
[-C--:B------:R-:W-:Y:S02]  /*4a30*/  DFMA R76, R58, R86.reuse, R42 ;  /* 0x000000563a4c722b */ /* 0x080fe4000000002a */
[-C--:B------:R-:W-:Y:S02]  /*4a40*/  DFMA R88, R54, R86.reuse, R40 ;  /* 0x000000563658722b */ /* 0x080fe40000000028 */
[----:B------:R-:W-:Y:S02]  /*4a50*/  DFMA R90, R16, R86, R26 ;  /* 0x00000056105a722b */ /* 0x000fe4000000001a */
[----:B------:R-:W-:Y:S02]  /*4a60*/  DFMA R68, R84, R68, -R72 ;  /* 0x000000445444722b */ /* 0x000fe40000000848 */
[----:B------:R-:W-:-:S02]  /*4a70*/  DFMA R62, R48, R86, R36 ;  /* 0x00000056303e722b */ /* 0x000fc40000000024 */
[----:B------:R-:W-:Y:S02]  /*4a80*/  DFMA R66, -R84, R70, -R66 ;  /* 0x000000465442722b */ /* 0x000fe40000000942 */
[-C--:B------:R-:W-:Y:S02]  /*4a90*/  DFMA R72, R20, R86.reuse, R24 ;  /* 0x000000561448722b */ /* 0x080fe40000000018 */
[----:B------:R-:W-:Y:S02]  /*4aa0*/  DFMA R78, R50, R86, R28 ;  /* 0x00000056324e722b */ /* 0x000fe4000000001c */
[----:B------:R-:W-:Y:S02]  /*4ab0*/  DMUL R92, R82, R10 ;  /* 0x0000000a525c7228 */ /* 0x000fe40000000000 */
[----:B------:R-:W-:Y:S02]  /*4ac0*/  DADD R76, R76, -R88 ;  /* 0x000000004c4c7229 */ /* 0x000fe40000000858 */
[----:B------:R-:W-:-:S02]  /*4ad0*/  DADD R96, R88, -R90 ;  /* 0x0000000058607229 */ /* 0x000fc4000000085a */
[----:B------:R-:W-:Y:S02]  /*4ae0*/  DMUL R94, R62, R10 ;  /* 0x0000000a3e5e7228 */ /* 0x000fe40000000000 */
[----:B------:R-:W-:Y:S02]  /*4af0*/  DFMA R66, -R60, R62, R66 ;  /* 0x0000003e3c42722b */ /* 0x000fe40000000142 */
[----:B------:R-:W-:Y:S02]  /*4b00*/  DMUL R100, R52, R88 ;  /* 0x0000005834647228 */ /* 0x000fe40000000000 */
[----:B------:R-:W-:Y:S02]  /*4b10*/  DADD R62, R62, -R72 ;  /* 0x000000003e3e7229 */ /* 0x000fe40000000848 */
[----:B------:R-:W-:Y:S02]  /*4b20*/  DMUL R88, R12, R78 ;  /* 0x0000004e0c587228 */ /* 0x000fe40000000000 */
[----:B------:R-:W-:-:S02]  /*4b30*/  DMUL R98, R72, R10 ;  /* 0x0000000a48627228 */ /* 0x000fc40000000000 */
[----:B------:R-:W-:Y:S02]  /*4b40*/  DFMA R90, R84, R70, -R92 ;  /* 0x00000046545a722b */ /* 0x000fe4000000085c */
[C---:B------:R-:W-:Y:S02]  /*4b50*/  DADD R76, R78.reuse, R76 ;  /* 0x000000004e4c7229 */ /* 0x040fe4000000004c */
[----:B------:R-:W-:Y:S02]  /*4b60*/  DADD R96, -R78, R96 ;  /* 0x000000004e607229 */ /* 0x000fe40000000160 */
[----:B------:R-:W-:Y:S02]  /*4b70*/  DADD R102, R74, -R82 ;  /* 0x000000004a667229 */ /* 0x000fe40000000852 */
[C---:B------:R-:W-:Y:S02]  /*4b80*/  DMUL R92, R84.reuse, -2 ;  /* 0xc0000000545c7828 */ /* 0x040fe40000000000 */
[----:B------:R-:W-:-:S02]  /*4b90*/  DFMA R88, R84, R62, R88 ;  /* 0x0000003e5458722b */ /* 0x000fc40000000058 */
[----:B------:R-:W-:Y:S02]  /*4ba0*/  DFMA R62, -R56, R72, R90 ;  /* 0x00000048383e722b */ /* 0x000fe4000000015a */
[C---:B------:R-:W-:Y:S02]  /*4bb0*/  DFMA R94, R84.reuse, R76, R94 ;  /* 0x0000004c545e722b */ /* 0x040fe4000000005e */
[----:B------:R-:W-:Y:S02]  /*4bc0*/  DFMA R96, R84, R96, R98 ;  /* 0x000000605460722b */ /* 0x000fe40000000062 */
[--C-:B------:R-:W-:Y:S02]  /*4bd0*/  DFMA R72, R80, R102, -R100.reuse ;  /* 0x000000665048722b */ /* 0x100fe40000000864 */
[----:B------:R-:W-:Y:S02]  /*4be0*/  DFMA R76, R74, R92, R100 ;  /* 0x0000005c4a4c722b */ /* 0x000fe40000000064 */
[----:B------:R-:W-:-:S02]  /*4bf0*/  DFMA R68, -R64, R78, R68 ;  /* 0x0000004e4044722b */ /* 0x000fc40000000144 */
[----:B------:R-:W-:Y:S02]  /*4c00*/  DFMA R78, -R56, R82, R96 ;  /* 0x00000052384e722b */ /* 0x000fe40000000160 */
[----:B------:R-:W-:Y:S02]  /*4c10*/  DFMA R70, -R64, R70, R88 ;  /* 0x000000464046722b */ /* 0x000fe40000000158 */
[----:B------:R-:W-:Y:S02]  /*4c20*/  DFMA R74, -R60, R74, R94 ;  /* 0x0000004a3c4a722b */ /* 0x000fe4000000015e */
[C---:B------:R-:W-:Y:S02]  /*4c30*/  DFMA R96, R86.reuse, R76, R42 ;  /* 0x0000004c5660722b */ /* 0x040fe4000000002a */
[----:B------:R-:W-:Y:S02]  /*4c40*/  DFMA R104, R86, R72, R40 ;  /* 0x000000485668722b */ /* 0x000fe40000000028 */
[----:B------:R-:W-:-:S02]  /*4c50*/  DMUL R82, R82, R80 ;  /* 0x0000005052527228 */ /* 0x000fc40000000000 */
[C---:B------:R-:W-:Y:S02]  /*4c60*/  DFMA R100, R86.reuse, R66, R36 ;  /* 0x000000425664722b */ /* 0x040fe40000000024 */
[C---:B------:R-:W-:Y:S02]  /*4c70*/  DFMA R90, R86.reuse, R62, R24 ;  /* 0x0000003e565a722b */ /* 0x040fe40000000018 */
[C---:B------:R-:W-:Y:S02]  /*4c80*/  DFMA R94, R86.reuse, R74, R34 ;  /* 0x0000004a565e722b */ /* 0x040fe40000000022 */
[C---:B------:R-:W-:Y:S02]  /*4c90*/  DFMA R98, R86.reuse, R70, R38 ;  /* 0x000000465662722b */ /* 0x040fe40000000026 */
[C---:B------:R-:W-:Y:S02]  /*4ca0*/  DFMA R88, R86.reuse, R78, R32 ;  /* 0x0000004e5658722b */ /* 0x040fe40000000020 */
[----:B------:R-:W-:-:S02]  /*4cb0*/  DFMA R102, R86, R68, R28 ;  /* 0x000000445666722b */ /* 0x000fc4000000001c */
[----:B------:R-:W-:Y:S02]  /*4cc0*/  DADD R96, R96, -R104 ;  /* 0x0000000060607229 */ /* 0x000fe40000000868 */
[----:B------:R-:W-:Y:S02]  /*4cd0*/  DFMA R86, R86, R82, R26 ;  /* 0x000000525656722b */ /* 0x000fe4000000001a */
[----:B------:R-:W-:Y:S02]  /*4ce0*/  DMUL R108, R100, R10 ;  /* 0x0000000a646c7228 */ /* 0x000fe40000000000 */
[----:B------:R-:W-:Y:S02]  /*4cf0*/  DADD R110, -R94, R88 ;  /* 0x000000005e6e7229 */ /* 0x000fe40000000158 */
[----:B------:R-:W-:Y:S02]  /*4d00*/  DMUL R112, R12, R98 ;  /* 0x000000620c707228 */ /* 0x000fe40000000000 */
[----:B------:R-:W-:-:S02]  /*4d10*/  DADD R106, R102, R96 ;  /* 0x00000000666a7229 */ /* 0x000fc40000000060 */
[----:B------:R-:W-:Y:S02]  /*4d20*/  DADD R118, R104, -R86 ;  /* 0x0000000068767229 */ /* 0x000fe40000000856 */
[----:B------:R-:W-:Y:S02]  /*4d30*/  DADD R96, R8, R6 ;  /* 0x0000000008607229 */ /* 0x000fe40000000006 */
[----:B------:R-:W-:Y:S02]  /*4d40*/  DADD R114, R100, -R90 ;  /* 0x0000000064727229 */ /* 0x000fe4000000085a */
[----:B------:R-:W-:Y:S02]  /*4d50*/  DMUL R116, R12, R102 ;  /* 0x000000660c747228 */ /* 0x000fe40000000000 */
[C---:B------:R-:W-:Y:S02]  /*4d60*/  DFMA R6, R84.reuse, R110, -R112 ;  /* 0x0000006e5406722b */ /* 0x040fe40000000870 */
[----:B------:R-:W-:-:S02]  /*4d70*/  DFMA R106, R84, R106, R108 ;  /* 0x0000006a546a722b */ /* 0x000fc4000000006c */
[----:B------:R-:W-:Y:S02]  /*4d80*/  DMUL R112, R90, R10 ;  /* 0x0000000a5a707228 */ /* 0x000fe40000000000 */
[----:B------:R-:W-:Y:S02]  /*4d90*/  DADD R108, -R102, R118 ;  /* 0x00000000666c7229 */ /* 0x000fe40000000176 */
[----:B------:R-:W-:Y:S02]  /*4da0*/  DFMA R86, R84, R114, R116 ;  /* 0x000000725456722b */ /* 0x000fe40000000074 */
[----:B------:R-:W-:Y:S02]  /*4db0*/  DMUL R110, R88, R10 ;  /* 0x0000000a586e7228 */ /* 0x000fe40000000000 */
[----:B------:R-:W-:Y:S02]  /*4dc0*/  DMUL R104, R52, R104 ;  /* 0x0000006834687228 */ /* 0x000fe40000000000 */
[----:B------:R-:W-:-:S02]  /*4dd0*/  DADD R114, R94, -R88 ;  /* 0x000000005e727229 */ /* 0x000fc40000000858 */
[----:B------:R-:W-:Y:S02]  /*4de0*/  DFMA R108, R84, R108, R112 ;  /* 0x0000006c546c722b */ /* 0x000fe40000000070 */
[----:B------:R-:W-:Y:S02]  /*4df0*/  DMUL R8, R94, R10 ;  /* 0x0000000a5e087228 */ /* 0x000fe40000000000 */
[----:B------:R-:W-:Y:S02]  /*4e00*/  DFMA R110, R84, R98, -R110 ;  /* 0x00000062546e722b */ /* 0x000fe4000000086e */
[--C-:B------:R-:W-:Y:S02]  /*4e10*/  DFMA R92, R92, R94, R104.reuse ;  /* 0x0000005e5c5c722b */ /* 0x100fe40000000068 */
[----:B------:R-:W-:Y:S02]  /*4e20*/  DFMA R104, R80, R114, -R104 ;  /* 0x000000725068722b */ /* 0x000fe40000000868 */
[----:B------:R-:W-:-:S02]  /*4e30*/  DFMA R106, -R60, R94, R106 ;  /* 0x0000005e3c6a722b */ /* 0x000fc4000000016a */
[----:B------:R-:W-:Y:S02]  /*4e40*/  DFMA R108, -R56, R88, R108 ;  /* 0x00000058386c722b */ /* 0x000fe4000000016c */
[----:B------:R-:W-:Y:S02]  /*4e50*/  DFMA R8, -R84, R98, -R8 ;  /* 0x000000625408722b */ /* 0x000fe40000000908 */
[----:B------:R-:W-:Y:S02]  /*4e60*/  DMUL R94, R80, R88 ;  /* 0x00000058505e7228 */ /* 0x000fe40000000000 */
[----:B------:R-:W-:Y:S02]  /*4e70*/  DFMA R84, -R64, R98, R86 ;  /* 0x000000624054722b */ /* 0x000fe40000000156 */
[----:B------:R-:W-:Y:S02]  /*4e80*/  DFMA R86, -R56, R90, R110 ;  /* 0x0000005a3856722b */ /* 0x000fe4000000016e */
[----:B------:R-:W-:-:S02]  /*4e90*/  DMUL R80, R96, UR16 ;  /* 0x0000001060507c28 */ /* 0x000fc40008000000 */
[----:B------:R-:W-:Y:S02]  /*4ea0*/  DADD R76, R76, R92 ;  /* 0x000000004c4c7229 */ /* 0x000fe4000000005c */
[----:B------:R-:W-:Y:S02]  /*4eb0*/  DFMA R6, -R64, R102, R6 ;  /* 0x000000664006722b */ /* 0x000fe40000000106 */
[-C--:B------:R-:W-:Y:S02]  /*4ec0*/  DFMA R96, R104, R2.reuse, R40 ;  /* 0x000000026860722b */ /* 0x080fe40000000028 */
[-C--:B------:R-:W-:Y:S02]  /*4ed0*/  DFMA R90, R106, R2.reuse, R34 ;  /* 0x000000026a5a722b */ /* 0x080fe40000000022 */
[-C--:B------:R-:W-:Y:S02]  /*4ee0*/  DFMA R88, R108, R2.reuse, R32 ;  /* 0x000000026c58722b */ /* 0x080fe40000000020 */
[----:B------:R-:W-:-:S02]  /*4ef0*/  DFMA R92, R92, R2, R42 ;  /* 0x000000025c5c722b */ /* 0x000fc4000000002a */
[----:B------:R-:W-:Y:S02]  /*4f00*/  DFMA R8, -R60, R100, R8 ;  /* 0x000000643c08722b */ /* 0x000fe40000000108 */
[----:B------:R-:W-:Y:S02]  /*4f10*/  DFMA R98, R94, R2, R26 ;  /* 0x000000025e62722b */ /* 0x000fe4000000001a */
[----:B------:R-:W-:Y:S02]  /*4f20*/  DADD R72, R72, R104 ;  /* 0x0000000048487229 */ /* 0x000fe40000000068 */
[----:B------:R-:W-:Y:S02]  /*4f30*/  DADD R82, R82, R94 ;  /* 0x0000000052527229 */ /* 0x000fe4000000005e */
[----:B------:R-:W-:Y:S02]  /*4f40*/  DADD R100, R80, R80 ;  /* 0x0000000050647229 */ /* 0x000fe40000000050 */
[----:B------:R-:W-:-:S02]  /*4f50*/  DMUL R102, R52, R96 ;  /* 0x0000006034667228 */ /* 0x000fc40000000000 */
[----:B------:R-:W-:Y:S02]  /*4f60*/  DADD R104, R90, -R88 ;  /* 0x000000005a687229 */ /* 0x000fe40000000858 */
[----:B------:R-:W-:Y:S02]  /*4f70*/  DADD R94, R92, -R96 ;  /* 0x000000005c5e7229 */ /* 0x000fe40000000860 */
[----:B------:R-:W-:Y:S02]  /*4f80*/  DADD R68, R68, R6 ;  /* 0x0000000044447229 */ /* 0x000fe40000000006 */
[----:B------:R-:W-:Y:S02]  /*4f90*/  DADD R70, R70, R84 ;  /* 0x0000000046467229 */ /* 0x000fe40000000054 */
[----:B------:R-:W-:Y:S02]  /*4fa0*/  DADD R96, R96, -R98 ;  /* 0x0000000060607229 */ /* 0x000fe40000000862 */
[----:B------:R-:W-:-:S02]  /*4fb0*/  DFMA R84, R84, R2, R38 ;  /* 0x000000025454722b */ /* 0x000fc40000000026 */
[-C--:B------:R-:W-:Y:S02]  /*4fc0*/  DFMA R6, R6, R2.reuse, R28 ;  /* 0x000000020606722b */ /* 0x080fe4000000001c */
[----:B------:R-:W-:Y:S02]  /*4fd0*/  DADD R66, R66, R8 ;  /* 0x0000000042427229 */ /* 0x000fe40000000008 */
[----:B------:R-:W-:Y:S02]  /*4fe0*/  DADD R62, R62, R86 ;  /* 0x000000003e3e7229 */ /* 0x000fe40000000056 */
[-C--:B------:R-:W-:Y:S02]  /*4ff0*/  DFMA R8, R8, R2.reuse, R36 ;  /* 0x000000020808722b */ /* 0x080fe40000000024 */
[----:B------:R-:W-:Y:S02]  /*5000*/  DFMA R86, R86, R2, R24 ;  /* 0x000000025656722b */ /* 0x000fe40000000018 */
[----:B------:R-:W-:-:S02]  /*5010*/  DFMA R52, R88, R100, R16 ;  /* 0x000000645834722b */ /* 0x000fc40000000010 */
[----:B------:R-:W-:Y:S02]  /*5020*/  DADD R74, R74, R106 ;  /* 0x000000004a4a7229 */ /* 0x000fe4000000006a */
[--C-:B------:R-:W-:Y:S02]  /*5030*/  DFMA R92, R90, -R100, R102.reuse ;  /* 0x800000645a5c722b */ /* 0x100fe40000000066 */
[----:B------:R-:W-:Y:S02]  /*5040*/  DFMA R16, R100, R104, -R102 ;  /* 0x000000686410722b */ /* 0x000fe40000000866 */
[----:B------:R-:W-:Y:S02]  /*5050*/  DADD R78, R78, R108 ;  /* 0x000000004e4e7229 */ /* 0x000fe4000000006c */
[C---:B------:R-:W-:Y:S02]  /*5060*/  DMUL R100, R12.reuse, R84 ;  /* 0x000000540c647228 */ /* 0x040fe40000000000 */
[----:B------:R-:W-:-:S02]  /*5070*/  DMUL R104, R12, R6 ;  /* 0x000000060c687228 */ /* 0x000fc40000000000 */
[----:B------:R-:W-:Y:S02]  /*5080*/  DADD R106, -R6, R96 ;  /* 0x00000000066a7229 */ /* 0x000fe40000000160 */
[-C--:B------:R-:W-:Y:S02]  /*5090*/  DMUL R96, R8, R10.reuse ;  /* 0x0000000a08607228 */ /* 0x080fe40000000000 */
[-C--:B------:R-:W-:Y:S02]  /*50a0*/  DMUL R108, R86, R10.reuse ;  /* 0x0000000a566c7228 */ /* 0x080fe40000000000 */
[----:B------:R-:W-:Y:S02]  /*50b0*/  DMUL R12, R90, R10 ;  /* 0x0000000a5a0c7228 */ /* 0x000fe40000000000 */
[----:B------:R-:W-:Y:S02]  /*50c0*/  DADD R94, R6, R94 ;  /* 0x00000000065e7229 */ /* 0x000fe4000000005e */
[----:B------:R-:W-:-:S02]  /*50d0*/  DADD R98, -R90, R88 ;  /* 0x000000005a627229 */ /* 0x000fc40000000158 */
[----:B------:R-:W-:Y:S02]  /*50e0*/  DADD R102, R8, -R86 ;  /* 0x0000000008667229 */ /* 0x000fe40000000856 */
[----:B------:R-:W-:Y:S02]  /*50f0*/  DMUL R10, R88, R10 ;  /* 0x0000000a580a7228 */ /* 0x000fe40000000000 */
[C---:B------:R-:W-:Y:S02]  /*5100*/  DFMA R94, R80.reuse, R94, R96 ;  /* 0x0000005e505e722b */ /* 0x040fe40000000060 */
[C---:B------:R-:W-:Y:S02]  /*5110*/  DFMA R98, R80.reuse, R98, -R100 ;  /* 0x000000625062722b */ /* 0x040fe40000000864 */
[C---:B------:R-:W-:Y:S02]  /*5120*/  DFMA R102, R80.reuse, R102, R104 ;  /* 0x000000665066722b */ /* 0x040fe40000000068 */
[----:B------:R-:W-:-:S02]  /*5130*/  DFMA R106, R80, R106, R108 ;  /* 0x0000006a506a722b */ /* 0x000fc4000000006c */
[CC--:B------:R-:W-:Y:S02]  /*5140*/  DFMA R12, -R80.reuse, R84.reuse, -R12 ;  /* 0x00000054500c722b */ /* 0x0c0fe4000000090c */
[----:B------:R-:W-:Y:S02]  /*5150*/  DFMA R10, R80, R84, -R10 ;  /* 0x00000054500a722b */ /* 0x000fe4000000080a */
[C---:B------:R-:W-:Y:S02]  /*5160*/  DFMA R98, -R64.reuse, R6, R98 ;  /* 0x000000064062722b */ /* 0x040fe40000000162 */
[----:B------:R-:W-:Y:S02]  /*5170*/  DFMA R102, -R64, R84, R102 ;  /* 0x000000544066722b */ /* 0x000fe40000000166 */
[C---:B------:R-:W-:Y:S02]  /*5180*/  DFMA R12, -R60.reuse, R8, R12 ;  /* 0x000000083c0c722b */ /* 0x040fe4000000010c */
[----:B------:R-:W-:-:S02]  /*5190*/  DFMA R94, -R60, R90, R94 ;  /* 0x0000005a3c5e722b */ /* 0x000fc4000000015e */
[C---:B------:R-:W-:Y:S02]  /*51a0*/  DFMA R10, -R56.reuse, R86, R10 ;  /* 0x00000056380a722b */ /* 0x040fe4000000010a */
[----:B------:R-:W-:Y:S02]  /*51b0*/  DFMA R106, -R56, R88, R106 ;  /* 0x00000058386a722b */ /* 0x000fe4000000016a */
[----:B------:R-:W-:Y:S02]  /*51c0*/  DADD R92, R58, R92 ;  /* 0x000000003a5c7229 */ /* 0x000fe4000000005c */
[----:B------:R-:W-:Y:S02]  /*51d0*/  DADD R16, R54, R16 ;  /* 0x0000000036107229 */ /* 0x000fe40000000010 */
[----:B------:R-:W-:Y:S02]  /*51e0*/  DADD R98, R50, R98 ;  /* 0x0000000032627229 */ /* 0x000fe40000000062 */
[----:B------:R-:W-:-:S02]  /*51f0*/  DADD R12, R48, R12 ;  /* 0x00000000300c7229 */ /* 0x000fc4000000000c */
[----:B------:R-:W-:Y:S02]  /*5200*/  DADD R102, R46, R102 ;  /* 0x000000002e667229 */ /* 0x000fe40000000066 */
[----:B------:R-:W-:Y:S02]  /*5210*/  DADD R94, R44, R94 ;  /* 0x000000002c5e7229 */ /* 0x000fe4000000005e */
[----:B------:R-:W-:Y:S02]  /*5220*/  DADD R10, R20, R10 ;  /* 0x00000000140a7229 */ /* 0x000fe4000000000a */
[----:B------:R-:W-:Y:S02]  /*5230*/  DADD R106, R18, R106 ;  /* 0x00000000126a7229 */ /* 0x000fe4000000006a */
[----:B------:R-:W-:Y:S02]  /*5240*/  DFMA R52, R82, 2, R52 ;  /* 0x400000005234782b */ /* 0x000fe40000000034 */
[----:B------:R-:W-:-:S02]  /*5250*/  DFMA R76, R76, 2, R92 ;  /* 0x400000004c4c782b */ /* 0x000fc4000000005c */
[----:B------:R-:W-:Y:S02]  /*5260*/  DFMA R16, R72, 2, R16 ;  /* 0x400000004810782b */ /* 0x000fe40000000010 */
[----:B------:R-:W-:Y:S02]  /*5270*/  DFMA R68, R68, 2, R98 ;  /* 0x400000004444782b */ /* 0x000fe40000000062 */
[----:B------:R-:W-:Y:S02]  /*5280*/  DFMA R12, R66, 2, R12 ;  /* 0x40000000420c782b */ /* 0x000fe4000000000c */
[----:B------:R-:W-:Y:S02]  /*5290*/  DFMA R70, R70, 2, R102 ;  /* 0x400000004646782b */ /* 0x000fe40000000066 */
[----:B------:R-:W-:Y:S02]  /*52a0*/  DFMA R74, R74, 2, R94 ;  /* 0x400000004a4a782b */ /* 0x000fe4000000005e */
[----:B------:R-:W-:-:S02]  /*52b0*/  DFMA R10, R62, 2, R10 ;  /* 0x400000003e0a782b */ /* 0x000fc4000000000a */
[----:B------:R-:W-:Y:S02]  /*52c0*/  DFMA R78, R78, 2, R106 ;  /* 0x400000004e4e782b */ /* 0x000fe4000000006a */
[-C--:B------:R-:W-:Y:S02]  /*52d0*/  DFMA R26, R52, R4.reuse, R26 ;  /* 0x00000004341a722b */ /* 0x080fe4000000001a */
[-C--:B------:R-:W-:Y:S02]  /*52e0*/  DFMA R42, R76, R4.reuse, R42 ;  /* 0x000000044c2a722b */ /* 0x080fe4000000002a */
[-C--:B------:R-:W-:Y:S02]  /*52f0*/  DFMA R40, R16, R4.reuse, R40 ;  /* 0x000000041028722b */ /* 0x080fe40000000028 */
[-C--:B------:R-:W-:Y:S02]  /*5300*/  DFMA R28, R68, R4.reuse, R28 ;  /* 0x00000004441c722b */ /* 0x080fe4000000001c */
[----:B------:R-:W-:-:S02]  /*5310*/  DFMA R36, R12, R4, R36 ;  /* 0x000000040c24722b */ /* 0x000fc40000000024 */
[-C--:B------:R-:W-:Y:S02]  /*5320*/  DFMA R38, R70, R4.reuse, R38 ;  /* 0x000000044626722b */ /* 0x080fe40000000026 */
[-C--:B------:R-:W-:Y:S02]  /*5330*/  DFMA R34, R74, R4.reuse, R34 ;  /* 0x000000044a22722b */ /* 0x080fe40000000022 */
[-C--:B------:R-:W-:Y:S02]  /*5340*/  DFMA R24, R10, R4.reuse, R24 ;  /* 0x000000040a18722b */ /* 0x080fe40000000018 */
[----:B------:R-:W-:Y:S01]  /*5350*/  DFMA R32, R78, R4, R32 ;  /* 0x000000044e20722b */ /* 0x000fe20000000020 */
[----:B------:R-:W-:Y:S10]  /*5360*/  @P0 BRA `(.L_x_73) ;  /* 0xffffffb000e80947 */ /* 0x000ff4000383ffff */
.L_x_4:
[----:B------:R-:W-:Y:S05]  /*5370*/  BSYNC.RECONVERGENT B0 ;  /* 0x0000000000007941 */ /* 0x000fea0003800200 */
.L_x_3:
[----:B------:R-:W0:Y:S01]  /*5380*/  S2R R0, SR_TID.X ;  /* 0x0000000000007919 */ /* 0x000e220000002100 */
[----:B------:R-:W0:Y:S08]  /*5390*/  S2UR UR9, SR_CTAID.X ;  /* 0x00000000000979c3 */ /* 0x000e300000002500 */
[----:B------:R-:W0:Y:S08]  /*53a0*/  LDC R5, c[0x0][0x360] ;  /* 0x0000d800ff057b82 */ /* 0x000e300000000800 */
[----:B------:R-:W1:Y:S01]  /*53b0*/  LDC.64 R2, c[0x0][0x380] ;  /* 0x0000e000ff027b82 */ /* 0x000e620000000a00 */
[----:B0-----:R-:W-:-:S04]  /*53c0*/  IMAD R5, R5, UR9, R0 ;  /* 0x0000000905057c24 */ /* 0x001fc8000f8e0200 */
[----:B-1----:R-:W-:-:S05]  /*53d0*/  IMAD.WIDE R2, R5, 0x8, R2 ;  /* 0x0000000805027825 */ /* 0x002fca00078e0202 */
[----:B------:R-:W-:Y:S01]  /*53e0*/  STG.E.64 desc[UR4][R2.64], R26 ;  /* 0x0000001a02007986 */ /* 0x000fe2000c101b04 */
[----:B------:R-:W-:Y:S05]  /*53f0*/  EXIT ;  /* 0x000000000000794d */ /* 0x000fea0003800000 */
        .weak           $__internal_0_$__cuda_sm20_div_rn_f64_full
        .type           $__internal_0_$__cuda_sm20_div_rn_f64_full,@function
        .size           $__internal_0_$__cuda_sm20_div_rn_f64_full,($_Z19simOBEcudaCoPolTestPdPKddddddd$__internal_trig_reduction_slowpathd - $__internal_0_$__cuda_sm20_div_rn_f64_full)
$__internal_0_$__cuda_sm20_div_rn_f64_full:
[C---:B------:R-:W-:Y:S01]  /*5400*/  FSETP.GEU.AND P0, PT, |R13|.reuse, 1.469367938527859385e-39, PT ;  /* 0x001000000d00780b */ /* 0x040fe20003f0e200 */
[----:B------:R-:W-:Y:S01]  /*5410*/  IMAD.MOV.U32 R50, RZ, RZ, 0x1 ;  /* 0x00000001ff327424 */ /* 0x000fe200078e00ff */
[----:B------:R-:W-:Y:S01]  /*5420*/  LOP3.LUT R18, R13, 0x800fffff, RZ, 0xc0, !PT ;  /* 0x800fffff0d127812 */ /* 0x000fe200078ec0ff */
[----:B------:R-:W-:Y:S01]  /*5430*/  IMAD.MOV.U32 R59, RZ, RZ, 0x1ca00000 ;  /* 0x1ca00000ff3b7424 */ /* 0x000fe200078e00ff */
[C---:B------:R-:W-:Y:S01]  /*5440*/  FSETP.GEU.AND P2, PT, |R21|.reuse, 1.469367938527859385e-39, PT ;  /* 0x001000001500780b */ /* 0x040fe20003f4e200 */
[----:B------:R-:W-:Y:S01]  /*5450*/  BSSY.RECONVERGENT B1, `(.L_x_74) ;  /* 0x0000053000017945 */ /* 0x000fe20003800200 */
[----:B------:R-:W-:Y:S01]  /*5460*/  LOP3.LUT R19, R18, 0x3ff00000, RZ, 0xfc, !PT ;  /* 0x3ff0000012137812 */ /* 0x000fe200078efcff */
[----:B------:R-:W-:Y:S01]  /*5470*/  IMAD.MOV.U32 R18, RZ, RZ, R12 ;  /* 0x000000ffff127224 */ /* 0x000fe200078e000c */
[----:B------:R-:W-:Y:S02]  /*5480*/  LOP3.LUT R61, R21, 0x7ff00000, RZ, 0xc0, !PT ;  /* 0x7ff00000153d7812 */ /* 0x000fe400078ec0ff */
[----:B------:R-:W-:-:S03]  /*5490*/  LOP3.LUT R60, R13, 0x7ff00000, RZ, 0xc0, !PT ;  /* 0x7ff000000d3c7812 */ /* 0x000fc600078ec0ff */
[----:B------:R-:W-:Y:S01]  /*54a0*/  @!P0 DMUL R18, R12, 8.98846567431157953865e+307 ;  /* 0x7fe000000c128828 */ /* 0x000fe20000000000 */
[----:B------:R-:W-:Y:S01]  /*54b0*/  ISETP.GE.U32.AND P1, PT, R61, R60, PT ;  /* 0x0000003c3d00720c */ /* 0x000fe20003f26070 */
[----:B------:R-:W-:Y:S02]  /*54c0*/  IMAD.MOV.U32 R58, RZ, RZ, R61 ;  /* 0x000000ffff3a7224 */ /* 0x000fe400078e003d */
[----:B------:R-:W-:Y:S02]  /*54d0*/  @!P2 LOP3.LUT R15, R13, 0x7ff00000, RZ, 0xc0, !PT ;  /* 0x7ff000000d0fa812 */ /* 0x000fe400078ec0ff */
[----:B------:R-:W0:Y:S02]  /*54e0*/  MUFU.RCP64H R51, R19 ;  /* 0x0000001300337308 */ /* 0x000e240000001800 */
[----:B------:R-:W-:-:S04]  /*54f0*/  @!P2 ISETP.GE.U32.AND P3, PT, R61, R15, PT ;  /* 0x0000000f3d00a20c */ /* 0x000fc80003f66070 */
[----:B------:R-:W-:-:S04]  /*5500*/  @!P2 SEL R15, R59, 0x63400000, !P3 ;  /* 0x634000003b0fa807 */ /* 0x000fc80005800000 */
[----:B------:R-:W-:Y:S01]  /*5510*/  @!P2 LOP3.LUT R15, R15, 0x80000000, R21, 0xf8, !PT ;  /* 0x800000000f0fa812 */ /* 0x000fe200078ef815 */
[----:B0-----:R-:W-:-:S08]  /*5520*/  DFMA R52, R50, -R18, 1 ;  /* 0x3ff000003234742b */ /* 0x001fd00000000812 */
[----:B------:R-:W-:-:S08]  /*5530*/  DFMA R52, R52, R52, R52 ;  /* 0x000000343434722b */ /* 0x000fd00000000034 */
[----:B------:R-:W-:Y:S01]  /*5540*/  DFMA R54, R50, R52, R50 ;  /* 0x000000343236722b */ /* 0x000fe20000000032 */
[----:B------:R-:W-:Y:S01]  /*5550*/  SEL R51, R59, 0x63400000, !P1 ;  /* 0x634000003b337807 */ /* 0x000fe20004800000 */
[----:B------:R-:W-:Y:S01]  /*5560*/  IMAD.MOV.U32 R50, RZ, RZ, R20 ;  /* 0x000000ffff327224 */ /* 0x000fe200078e0014 */
[----:B------:R-:W-:Y:S01]  /*5570*/  @!P2 LOP3.LUT R53, R15, 0x100000, RZ, 0xfc, !PT ;  /* 0x001000000f35a812 */ /* 0x000fe200078efcff */
[----:B------:R-:W-:Y:S01]  /*5580*/  @!P2 IMAD.MOV.U32 R52, RZ, RZ, RZ ;  /* 0x000000ffff34a224 */ /* 0x000fe200078e00ff */
[----:B------:R-:W-:Y:S01]  /*5590*/  LOP3.LUT R51, R51, 0x800fffff, R21, 0xf8, !PT ;  /* 0x800fffff33337812 */ /* 0x000fe200078ef815 */
[----:B------:R-:W-:Y:S02]  /*55a0*/  IMAD.MOV.U32 R15, RZ, RZ, R60 ;  /* 0x000000ffff0f7224 */ /* 0x000fe400078e003c */
[----:B------:R-:W-:Y:S01]  /*55b0*/  DFMA R56, R54, -R18, 1 ;  /* 0x3ff000003638742b */ /* 0x000fe20000000812 */
[----:B------:R-:W-:Y:S02]  /*55c0*/  @!P0 LOP3.LUT R15, R19, 0x7ff00000, RZ, 0xc0, !PT ;  /* 0x7ff00000130f8812 */ /* 0x000fe400078ec0ff */
[----:B------:R-:W-:-:S03]  /*55d0*/  @!P2 DFMA R50, R50, 2, -R52 ;  /* 0x400000003232a82b */ /* 0x000fc60000000834 */
[----:B------:R-:W-:Y:S02]  /*55e0*/  VIADD R62, R15, 0xffffffff ;  /* 0xffffffff0f3e7836 */ /* 0x000fe40000000000 */
[----:B------:R-:W-:-:S05]  /*55f0*/  DFMA R56, R54, R56, R54 ;  /* 0x000000383638722b */ /* 0x000fca0000000036 */
[----:B------:R-:W-:-:S03]  /*5600*/  @!P2 LOP3.LUT R58, R51, 0x7ff00000, RZ, 0xc0, !PT ;  /* 0x7ff00000333aa812 */ /* 0x000fc600078ec0ff */
[----:B------:R-:W-:Y:S02]  /*5610*/  DMUL R52, R56, R50 ;  /* 0x0000003238347228 */ /* 0x000fe40000000000 */
[----:B------:R-:W-:-:S05]  /*5620*/  VIADD R60, R58, 0xffffffff ;  /* 0xffffffff3a3c7836 */ /* 0x000fca0000000000 */
[----:B------:R-:W-:Y:S01]  /*5630*/  ISETP.GT.U32.AND P0, PT, R60, 0x7feffffe, PT ;  /* 0x7feffffe3c00780c */ /* 0x000fe20003f04070 */
[----:B------:R-:W-:-:S03]  /*5640*/  DFMA R54, R52, -R18, R50 ;  /* 0x800000123436722b */ /* 0x000fc60000000032 */
[----:B------:R-:W-:-:S05]  /*5650*/  ISETP.GT.U32.OR P0, PT, R62, 0x7feffffe, P0 ;  /* 0x7feffffe3e00780c */ /* 0x000fca0000704470 */
[----:B------:R-:W-:-:S08]  /*5660*/  DFMA R54, R56, R54, R52 ;  /* 0x000000363836722b */ /* 0x000fd00000000034 */
[----:B------:R-:W-:Y:S05]  /*5670*/  @P0 BRA `(.L_x_75) ;  /* 0x00000000006c0947 */ /* 0x000fea0003800000 */
[----:B------:R-:W-:-:S04]  /*5680*/  LOP3.LUT R20, R13, 0x7ff00000, RZ, 0xc0, !PT ;  /* 0x7ff000000d147812 */ /* 0x000fc800078ec0ff */
[CC--:B------:R-:W-:Y:S02]  /*5690*/  VIADDMNMX R15, R61.reuse, -R20.reuse, 0xb9600000, !PT ;  /* 0xb96000003d0f7446 */ /* 0x0c0fe40007800914 */
[----:B------:R-:W-:Y:S01]  /*56a0*/  ISETP.GE.U32.AND P0, PT, R61, R20, PT ;  /* 0x000000143d00720c */ /* 0x000fe20003f06070 */
[----:B------:R-:W-:Y:S01]  /*56b0*/  IMAD.MOV.U32 R20, RZ, RZ, RZ ;  /* 0x000000ffff147224 */ /* 0x000fe200078e00ff */
[----:B------:R-:W-:Y:S02]  /*56c0*/  VIMNMX R15, PT, PT, R15, 0x46a00000, PT ;  /* 0x46a000000f0f7848 */ /* 0x000fe40003fe0100 */
[----:B------:R-:W-:-:S05]  /*56d0*/  SEL R56, R59, 0x63400000, !P0 ;  /* 0x634000003b387807 */ /* 0x000fca0004000000 */
[----:B------:R-:W-:-:S04]  /*56e0*/  IMAD.IADD R56, R15, 0x1, -R56 ;  /* 0x000000010f387824 */ /* 0x000fc800078e0a38 */
[----:B------:R-:W-:-:S06]  /*56f0*/  VIADD R21, R56, 0x7fe00000 ;  /* 0x7fe0000038157836 */ /* 0x000fcc0000000000 */
[----:B------:R-:W-:-:S10]  /*5700*/  DMUL R52, R54, R20 ;  /* 0x0000001436347228 */ /* 0x000fd40000000000 */
[----:B------:R-:W-:-:S13]  /*5710*/  FSETP.GTU.AND P0, PT, |R53|, 1.469367938527859385e-39, PT ;  /* 0x001000003500780b */ /* 0x000fda0003f0c200 */
[----:B------:R-:W-:Y:S05]  /*5720*/  @P0 BRA `(.L_x_76) ;  /* 0x0000000000940947 */ /* 0x000fea0003800000 */
[----:B------:R-:W-:Y:S01]  /*5730*/  DFMA R18, R54, -R18, R50 ;  /* 0x800000123612722b */ /* 0x000fe20000000032 */
[----:B------:R-:W-:-:S09]  /*5740*/  IMAD.MOV.U32 R20, RZ, RZ, RZ ;  /* 0x000000ffff147224 */ /* 0x000fd200078e00ff */
[C---:B------:R-:W-:Y:S02]  /*5750*/  FSETP.NEU.AND P0, PT, R19.reuse, RZ, PT ;  /* 0x000000ff1300720b */ /* 0x040fe40003f0d000 */
[----:B------:R-:W-:-:S04]  /*5760*/  LOP3.LUT R15, R19, 0x80000000, R13, 0x48, !PT ;  /* 0x80000000130f7812 */ /* 0x000fc800078e480d */
[----:B------:R-:W-:-:S07]  /*5770*/  LOP3.LUT R21, R15, R21, RZ, 0xfc, !PT ;  /* 0x000000150f157212 */ /* 0x000fce00078efcff */
[----:B------:R-:W-:Y:S05]  /*5780*/  @!P0 BRA `(.L_x_76) ;  /* 0x00000000007c8947 */ /* 0x000fea0003800000 */
[----:B------:R-:W-:Y:S01]  /*5790*/  IMAD.MOV R13, RZ, RZ, -R56 ;  /* 0x000000ffff0d7224 */ /* 0x000fe200078e0a38 */
[----:B------:R-:W-:Y:S01]  /*57a0*/  DMUL.RP R20, R54, R20 ;  /* 0x0000001436147228 */ /* 0x000fe20000008000 */
[----:B------:R-:W-:-:S06]  /*57b0*/  IMAD.MOV.U32 R12, RZ, RZ, RZ ;  /* 0x000000ffff0c7224 */ /* 0x000fcc00078e00ff */
[----:B------:R-:W-:-:S03]  /*57c0*/  DFMA R12, R52, -R12, R54 ;  /* 0x8000000c340c722b */ /* 0x000fc60000000036 */
[----:B------:R-:W-:-:S03]  /*57d0*/  LOP3.LUT R15, R21, R15, RZ, 0x3c, !PT ;  /* 0x0000000f150f7212 */ /* 0x000fc600078e3cff */
[----:B------:R-:W-:-:S04]  /*57e0*/  IADD3 R12, PT, PT, -R56, -0x43300000, RZ ;  /* 0xbcd00000380c7810 */ /* 0x000fc80007ffe1ff */
[----:B------:R-:W-:-:S04]  /*57f0*/  FSETP.NEU.AND P0, PT, |R13|, R12, PT ;  /* 0x0000000c0d00720b */ /* 0x000fc80003f0d200 */
[----:B------:R-:W-:Y:S02]  /*5800*/  FSEL R52, R20, R52, !P0 ;  /* 0x0000003414347208 */ /* 0x000fe40004000000 */
[----:B------:R-:W-:Y:S01]  /*5810*/  FSEL R53, R15, R53, !P0 ;  /* 0x000000350f357208 */ /* 0x000fe20004000000 */
[----:B------:R-:W-:Y:S06]  /*5820*/  BRA `(.L_x_76) ;  /* 0x0000000000547947 */ /* 0x000fec0003800000 */
.L_x_75:
[----:B------:R-:W-:-:S14]  /*5830*/  DSETP.NAN.AND P0, PT, R20, R20, PT ;  /* 0x000000141400722a */ /* 0x000fdc0003f08000 */
[----:B------:R-:W-:Y:S05]  /*5840*/  @P0 BRA `(.L_x_77) ;  /* 0x0000000000440947 */ /* 0x000fea0003800000 */
[----:B------:R-:W-:-:S14]  /*5850*/  DSETP.NAN.AND P0, PT, R12, R12, PT ;  /* 0x0000000c0c00722a */ /* 0x000fdc0003f08000 */
[----:B------:R-:W-:Y:S05]  /*5860*/  @P0 BRA `(.L_x_78) ;  /* 0x0000000000300947 */ /* 0x000fea0003800000 */
[----:B------:R-:W-:Y:S01]  /*5870*/  ISETP.NE.AND P0, PT, R58, R15, PT ;  /* 0x0000000f3a00720c */ /* 0x000fe20003f05270 */
[----:B------:R-:W-:Y:S02]  /*5880*/  IMAD.MOV.U32 R52, RZ, RZ, 0x0 ;  /* 0x00000000ff347424 */ /* 0x000fe400078e00ff */
[----:B------:R-:W-:-:S10]  /*5890*/  IMAD.MOV.U32 R53, RZ, RZ, -0x80000 ;  /* 0xfff80000ff357424 */ /* 0x000fd400078e00ff */
[----:B------:R-:W-:Y:S05]  /*58a0*/  @!P0 BRA `(.L_x_76) ;  /* 0x0000000000348947 */ /* 0x000fea0003800000 */
[----:B------:R-:W-:Y:S02]  /*58b0*/  ISETP.NE.AND P0, PT, R58, 0x7ff00000, PT ;  /* 0x7ff000003a00780c */ /* 0x000fe40003f05270 */
[----:B------:R-:W-:Y:S02]  /*58c0*/  LOP3.LUT R53, R21, 0x80000000, R13, 0x48, !PT ;  /* 0x8000000015357812 */ /* 0x000fe400078e480d */
[----:B------:R-:W-:-:S13]  /*58d0*/  ISETP.EQ.OR P0, PT, R15, RZ, !P0 ;  /* 0x000000ff0f00720c */ /* 0x000fda0004702670 */
[----:B------:R-:W-:Y:S01]  /*58e0*/  @P0 LOP3.LUT R12, R53, 0x7ff00000, RZ, 0xfc, !PT ;  /* 0x7ff00000350c0812 */ /* 0x000fe200078efcff */
[----:B------:R-:W-:Y:S02]  /*58f0*/  @!P0 IMAD.MOV.U32 R52, RZ, RZ, RZ ;  /* 0x000000ffff348224 */ /* 0x000fe400078e00ff */
[----:B------:R-:W-:Y:S02]  /*5900*/  @P0 IMAD.MOV.U32 R52, RZ, RZ, RZ ;  /* 0x000000ffff340224 */ /* 0x000fe400078e00ff */
[----:B------:R-:W-:Y:S01]  /*5910*/  @P0 IMAD.MOV.U32 R53, RZ, RZ, R12 ;  /* 0x000000ffff350224 */ /* 0x000fe200078e000c */
[----:B------:R-:W-:Y:S06]  /*5920*/  BRA `(.L_x_76) ;  /* 0x0000000000147947 */ /* 0x000fec0003800000 */
.L_x_78:
[----:B------:R-:W-:Y:S02]  /*5930*/  LOP3.LUT R53, R13, 0x80000, RZ, 0xfc, !PT ;  /* 0x000800000d357812 */ /* 0x000fe400078efcff */
[----:B------:R-:W-:Y:S01]  /*5940*/  MOV R52, R12 ;  /* 0x0000000c00347202 */ /* 0x000fe20000000f00 */
[----:B------:R-:W-:Y:S06]  /*5950*/  BRA `(.L_x_76) ;  /* 0x0000000000087947 */ /* 0x000fec0003800000 */
.L_x_77:
[----:B------:R-:W-:Y:S01]  /*5960*/  LOP3.LUT R53, R21, 0x80000, RZ, 0xfc, !PT ;  /* 0x0008000015357812 */ /* 0x000fe200078efcff */
[----:B------:R-:W-:-:S07]  /*5970*/  IMAD.MOV.U32 R52, RZ, RZ, R20 ;  /* 0x000000ffff347224 */ /* 0x000fce00078e0014 */
.L_x_76:
[----:B------:R-:W-:Y:S05]  /*5980*/  BSYNC.RECONVERGENT B1 ;  /* 0x0000000000017941 */ /* 0x000fea0003800200 */
.L_x_74:
[----:B------:R-:W-:Y:S02]  /*5990*/  IMAD.MOV.U32 R12, RZ, RZ, R0 ;  /* 0x000000ffff0c7224 */ /* 0x000fe400078e0000 */
[----:B------:R-:W-:-:S04]  /*59a0*/  IMAD.MOV.U32 R13, RZ, RZ, 0x0 ;  /* 0x00000000ff0d7424 */ /* 0x000fc800078e00ff */
[----:B------:R-:W-:Y:S05]  /*59b0*/  RET.REL.NODEC R12 `(_Z19simOBEcudaCoPolTestPdPKddddddd) ;  /* 0xffffffa40c907950 */ /* 0x000fea0003c3ffff */
        .type           $_Z19simOBEcudaCoPolTestPdPKddddddd$__internal_trig_reduction_slowpathd,@function
        .size           $_Z19simOBEcudaCoPolTestPdPKddddddd$__internal_trig_reduction_slowpathd,(.L_x_88 - $_Z19simOBEcudaCoPolTestPdPKddddddd$__internal_trig_reduction_slowpathd)
$_Z19simOBEcudaCoPolTestPdPKddddddd$__internal_trig_reduction_slowpathd:
[--C-:B------:R-:W-:Y:S01]  /*59c0*/  SHF.R.U32.HI R17, RZ, 0x14, R51.reuse ;  /* 0x00000014ff117819 */ /* 0x100fe20000011633 */
[----:B------:R-:W-:Y:S02]  /*59d0*/  IMAD.MOV.U32 R12, RZ, RZ, R50 ;  /* 0x000000ffff0c7224 */ /* 0x000fe400078e0032 */
[----:B------:R-:W-:Y:S01]  /*59e0*/  IMAD.MOV.U32 R13, RZ, RZ, R51 ;  /* 0x000000ffff0d7224 */ /* 0x000fe200078e0033 */
[----:B------:R-:W-:Y:S01]  /*59f0*/  LOP3.LUT R8, R17, 0x7ff, RZ, 0xc0, !PT ;  /* 0x000007ff11087812 */ /* 0x000fe200078ec0ff */
[----:B------:R-:W-:-:S03]  /*5a00*/  IMAD.MOV.U32 R0, RZ, RZ, RZ ;  /* 0x000000ffff007224 */ /* 0x000fc600078e00ff */
[----:B------:R-:W-:-:S13]  /*5a10*/  ISETP.NE.AND P0, PT, R8, 0x7ff, PT ;  /* 0x000007ff0800780c */ /* 0x000fda0003f05270 */
[----:B------:R-:W-:Y:S05]  /*5a20*/  @!P0 BRA `(.L_x_79) ;  /* 0x0000000800448947 */ /* 0x000fea0003800000 */
[----:B------:R-:W-:Y:S01]  /*5a30*/  VIADD R0, R8, 0xfffffc00 ;  /* 0xfffffc0008007836 */ /* 0x000fe20000000000 */
[----:B------:R-:W-:Y:S01]  /*5a40*/  BSSY.RECONVERGENT B1, `(.L_x_80) ;  /* 0x000002e000017945 */ /* 0x000fe20003800200 */
[----:B------:R-:W-:-:S03]  /*5a50*/  CS2R R52, SRZ ;  /* 0x0000000000347805 */ /* 0x000fc6000001ff00 */
[----:B------:R-:W-:Y:S02]  /*5a60*/  SHF.R.U32.HI R21, RZ, 0x6, R0 ;  /* 0x00000006ff157819 */ /* 0x000fe40000011600 */
[----:B------:R-:W-:Y:S02]  /*5a70*/  ISETP.GE.U32.AND P0, PT, R0, 0x80, PT ;  /* 0x000000800000780c */ /* 0x000fe40003f06070 */
[C---:B------:R-:W-:Y:S02]  /*5a80*/  IADD3 R0, PT, PT, -R21.reuse, 0x13, RZ ;  /* 0x0000001315007810 */ /* 0x040fe40007ffe1ff */
[----:B------:R-:W-:Y:S02]  /*5a90*/  IADD3 R8, PT, PT, -R21, 0xf, RZ ;  /* 0x0000000f15087810 */ /* 0x000fe40007ffe1ff */
[----:B------:R-:W-:-:S04]  /*5aa0*/  SEL R18, R0, 0x12, P0 ;  /* 0x0000001200127807 */ /* 0x000fc80000000000 */
[----:B------:R-:W-:-:S13]  /*5ab0*/  ISETP.GE.AND P0, PT, R8, R18, PT ;  /* 0x000000120800720c */ /* 0x000fda0003f06270 */
[----:B------:R-:W-:Y:S05]  /*5ac0*/  @P0 BRA `(.L_x_81) ;  /* 0x0000000000940947 */ /* 0x000fea0003800000 */
[----:B------:R-:W0:Y:S01]  /*5ad0*/  LDC.64 R56, c[0x0][0x358] ;  /* 0x0000d600ff387b82 */ /* 0x000e220000000a00 */
[C---:B------:R-:W-:Y:S01]  /*5ae0*/  SHF.L.U64.HI R9, R12.reuse, 0xb, R13 ;  /* 0x0000000b0c097819 */ /* 0x040fe2000001020d */
[----:B------:R-:W-:Y:S01]  /*5af0*/  BSSY.RECONVERGENT B2, `(.L_x_82) ;  /* 0x0000021000027945 */ /* 0x000fe20003800200 */
[----:B------:R-:W-:Y:S01]  /*5b00*/  IMAD.SHL.U32 R19, R12, 0x800, RZ ;  /* 0x000008000c137824 */ /* 0x000fe200078e00ff */
[----:B------:R-:W-:Y:S01]  /*5b10*/  IADD3 R0, PT, PT, RZ, -R21, -R18 ;  /* 0x80000015ff007210 */ /* 0x000fe20007ffe812 */
[----:B------:R-:W-:Y:S01]  /*5b20*/  IMAD.MOV.U32 R13, RZ, RZ, R8 ;  /* 0x000000ffff0d7224 */ /* 0x000fe200078e0008 */
[----:B------:R-:W-:Y:S01]  /*5b30*/  CS2R R52, SRZ ;  /* 0x0000000000347805 */ /* 0x000fe2000001ff00 */
[----:B------:R-:W-:Y:S01]  /*5b40*/  IMAD.MOV.U32 R12, RZ, RZ, RZ ;  /* 0x000000ffff0c7224 */ /* 0x000fe200078e00ff */
[----:B------:R-:W-:-:S07]  /*5b50*/  LOP3.LUT R55, R9, 0x80000000, RZ, 0xfc, !PT ;  /* 0x8000000009377812 */ /* 0x000fce00078efcff */
.L_x_83:
[----:B------:R-:W1:Y:S01]  /*5b60*/  LDC.64 R8, c[0x4][RZ] ;  /* 0x01000000ff087b82 */ /* 0x000e620000000a00 */
[----:B0-----:R-:W-:Y:S02]  /*5b70*/  R2UR UR16, R56 ;  /* 0x00000000381072ca */ /* 0x001fe400000e0000 */
[----:B------:R-:W-:Y:S01]  /*5b80*/  R2UR UR17, R57 ;  /* 0x00000000391172ca */ /* 0x000fe200000e0000 */
[----:B-1----:R-:W-:-:S12]  /*5b90*/  IMAD.WIDE R8, R13, 0x8, R8 ;  /* 0x000000080d087825 */ /* 0x002fd800078e0208 */
[----:B------:R-:W2:Y:S01]  /*5ba0*/  LDG.E.64.CONSTANT R8, desc[UR16][R8.64] ;  /* 0x0000001008087981 */ /* 0x000ea2000c1e9b00 */
[----:B------:R-:W-:Y:S02]  /*5bb0*/  VIADD R0, R0, 0x1 ;  /* 0x0000000100007836 */ /* 0x000fe40000000000 */
[----:B------:R-:W-:Y:S02]  /*5bc0*/  VIADD R13, R13, 0x1 ;  /* 0x000000010d0d7836 */ /* 0x000fe40000000000 */
[----:B--2---:R-:W-:-:S04]  /*5bd0*/  IMAD.WIDE.U32 R10, P2, R8, R19, R52 ;  /* 0x00000013080a7225 */ /* 0x004fc80007840034 */
[----:B------:R-:W-:Y:S02]  /*5be0*/  IMAD R15, R8, R55, RZ ;  /* 0x00000037080f7224 */ /* 0x000fe400078e02ff */
[CC--:B------:R-:W-:Y:S02]  /*5bf0*/  IMAD R20, R9.reuse, R19.reuse, RZ ;  /* 0x0000001309147224 */ /* 0x0c0fe400078e02ff */
[----:B------:R-:W-:Y:S01]  /*5c00*/  IMAD.HI.U32 R53, R9, R19, RZ ;  /* 0x0000001309357227 */ /* 0x000fe200078e00ff */
[----:B------:R-:W-:-:S03]  /*5c10*/  IADD3 R11, P0, PT, R15, R11, RZ ;  /* 0x0000000b0f0b7210 */ /* 0x000fc60007f1e0ff */
[----:B------:R-:W-:Y:S01]  /*5c20*/  IMAD R15, R12, 0x8, R1 ;  /* 0x000000080c0f7824 */ /* 0x000fe200078e0201 */
[----:B------:R-:W-:Y:S01]  /*5c30*/  IADD3 R11, P1, PT, R20, R11, RZ ;  /* 0x0000000b140b7210 */ /* 0x000fe20007f3e0ff */
[----:B------:R-:W-:-:S04]  /*5c40*/  IMAD.HI.U32 R20, R8, R55, RZ ;  /* 0x0000003708147227 */ /* 0x000fc800078e00ff */
[----:B------:R-:W-:Y:S01]  /*5c50*/  IMAD.X R8, RZ, RZ, R20, P2 ;  /* 0x000000ffff087224 */ /* 0x000fe200010e0614 */
[----:B------:R1:W-:Y:S01]  /*5c60*/  STL.64 [R15], R10 ;  /* 0x0000000a0f007387 */ /* 0x0003e20000100a00 */
[----:B------:R-:W-:-:S03]  /*5c70*/  IMAD.HI.U32 R20, R9, R55, RZ ;  /* 0x0000003709147227 */ /* 0x000fc600078e00ff */
[----:B------:R-:W-:Y:S01]  /*5c80*/  IADD3.X R8, P0, PT, R53, R8, RZ, P0, !PT ;  /* 0x0000000835087210 */ /* 0x000fe2000071e4ff */
[----:B------:R-:W-:Y:S02]  /*5c90*/  IMAD R9, R9, R55, RZ ;  /* 0x0000003709097224 */ /* 0x000fe400078e02ff */
[----:B------:R-:W-:-:S03]  /*5ca0*/  VIADD R12, R12, 0x1 ;  /* 0x000000010c0c7836 */ /* 0x000fc60000000000 */
[----:B------:R-:W-:Y:S01]  /*5cb0*/  IADD3.X R52, P1, PT, R9, R8, RZ, P1, !PT ;  /* 0x0000000809347210 */ /* 0x000fe20000f3e4ff */
[----:B------:R-:W-:Y:S01]  /*5cc0*/  IMAD.X R8, RZ, RZ, R20, P0 ;  /* 0x000000ffff087224 */ /* 0x000fe200000e0614 */
[----:B------:R-:W-:-:S03]  /*5cd0*/  ISETP.NE.AND P0, PT, R0, -0xf, PT ;  /* 0xfffffff10000780c */ /* 0x000fc60003f05270 */
[----:B------:R-:W-:-:S10]  /*5ce0*/  IMAD.X R53, RZ, RZ, R8, P1 ;  /* 0x000000ffff357224 */ /* 0x000fd400008e0608 */
[----:B-1----:R-:W-:Y:S05]  /*5cf0*/  @P0 BRA `(.L_x_83) ;  /* 0xfffffffc00980947 */ /* 0x002fea000383ffff */
[----:B------:R-:W-:Y:S05]  /*5d00*/  BSYNC.RECONVERGENT B2 ;  /* 0x0000000000027941 */ /* 0x000fea0003800200 */
.L_x_82:
[----:B------:R-:W-:-:S07]  /*5d10*/  IMAD.MOV.U32 R8, RZ, RZ, R18 ;  /* 0x000000ffff087224 */ /* 0x000fce00078e0012 */
.L_x_81:
[----:B------:R-:W-:Y:S05]  /*5d20*/  BSYNC.RECONVERGENT B1 ;  /* 0x0000000000017941 */ /* 0x000fea0003800200 */
.L_x_80:
[----:B------:R-:W-:Y:S01]  /*5d30*/  LOP3.LUT P0, R57, R17, 0x3f, RZ, 0xc0, !PT ;  /* 0x0000003f11397812 */ /* 0x000fe2000780c0ff */
[----:B------:R-:W-:-:S04]  /*5d40*/  IMAD.IADD R0, R21, 0x1, R8 ;  /* 0x0000000115007824 */ /* 0x000fc800078e0208 */
[----:B------:R-:W-:-:S05]  /*5d50*/  IMAD.U32 R55, R0, 0x8, R1 ;  /* 0x0000000800377824 */ /* 0x000fca00078e0001 */
[----:B------:R0:W-:Y:S04]  /*5d60*/  STL.64 [R55+-0x78], R52 ;  /* 0xffff883437007387 */ /* 0x0001e80000100a00 */
[----:B------:R-:W2:Y:S04]  /*5d70*/  @P0 LDL.64 R12, [R1+0x8] ;  /* 0x00000800010c0983 */ /* 0x000ea80000100a00 */
[----:B------:R-:W3:Y:S04]  /*5d80*/  LDL.64 R20, [R1+0x10] ;  /* 0x0000100001147983 */ /* 0x000ee80000100a00 */
[----:B------:R-:W4:Y:S01]  /*5d90*/  LDL.64 R8, [R1+0x18] ;  /* 0x0000180001087983 */ /* 0x000f220000100a00 */
[----:B------:R-:W-:Y:S01]  /*5da0*/  @P0 LOP3.LUT R0, R57, 0x3f, RZ, 0x3c, !PT ;  /* 0x0000003f39000812 */ /* 0x000fe200078e3cff */
[----:B------:R-:W-:Y:S01]  /*5db0*/  BSSY.RECONVERGENT B1, `(.L_x_84) ;  /* 0x0000034000017945 */ /* 0x000fe20003800200 */
[----:B--2---:R-:W-:-:S02]  /*5dc0*/  @P0 SHF.R.U64 R11, R12, 0x1, R13 ;  /* 0x000000010c0b0819 */ /* 0x004fc4000000120d */
[----:B------:R-:W-:Y:S02]  /*5dd0*/  @P0 SHF.R.U32.HI R13, RZ, 0x1, R13 ;  /* 0x00000001ff0d0819 */ /* 0x000fe4000001160d */
[--C-:B---3--:R-:W-:Y:S02]  /*5de0*/  @P0 SHF.R.U32.HI R19, RZ, 0x1, R21.reuse ;  /* 0x00000001ff130819 */ /* 0x108fe40000011615 */
[C---:B------:R-:W-:Y:S02]  /*5df0*/  @P0 SHF.R.U64 R17, R20.reuse, 0x1, R21 ;  /* 0x0000000114110819 */ /* 0x040fe40000001215 */
[CC--:B------:R-:W-:Y:S02]  /*5e00*/  @P0 SHF.L.U32 R15, R20.reuse, R57.reuse, RZ ;  /* 0x00000039140f0219 */ /* 0x0c0fe400000006ff */
[----:B------:R-:W-:Y:S02]  /*5e10*/  @P0 SHF.R.U64 R10, R11, R0, R13 ;  /* 0x000000000b0a0219 */ /* 0x000fe4000000120d */
[----:B------:R-:W-:-:S02]  /*5e20*/  @P0 SHF.L.U64.HI R12, R20, R57, R21 ;  /* 0x00000039140c0219 */ /* 0x000fc40000010215 */
[-C--:B------:R-:W-:Y:S02]  /*5e30*/  @P0 SHF.R.U32.HI R11, RZ, R0.reuse, R13 ;  /* 0x00000000ff0b0219 */ /* 0x080fe4000001160d */
[----:B----4-:R-:W-:Y:S02]  /*5e40*/  @P0 SHF.L.U32 R13, R8, R57, RZ ;  /* 0x00000039080d0219 */ /* 0x010fe400000006ff */
[----:B------:R-:W-:Y:S02]  /*5e50*/  @P0 SHF.R.U64 R18, R17, R0, R19 ;  /* 0x0000000011120219 */ /* 0x000fe40000001213 */
[----:B------:R-:W-:Y:S02]  /*5e60*/  @P0 LOP3.LUT R20, R15, R10, RZ, 0xfc, !PT ;  /* 0x0000000a0f140212 */ /* 0x000fe400078efcff */
[----:B------:R-:W-:Y:S02]  /*5e70*/  @P0 LOP3.LUT R21, R12, R11, RZ, 0xfc, !PT ;  /* 0x0000000b0c150212 */ /* 0x000fe400078efcff */
[----:B------:R-:W-:-:S02]  /*5e80*/  @P0 SHF.L.U64.HI R11, R8, R57, R9 ;  /* 0x00000039080b0219 */ /* 0x000fc40000010209 */
[----:B------:R-:W-:Y:S01]  /*5e90*/  @P0 LOP3.LUT R8, R13, R18, RZ, 0xfc, !PT ;  /* 0x000000120d080212 */ /* 0x000fe200078efcff */
[C---:B------:R-:W-:Y:S01]  /*5ea0*/  IMAD.SHL.U32 R13, R20.reuse, 0x4, RZ ;  /* 0x00000004140d7824 */ /* 0x040fe200078e00ff */
[----:B------:R-:W-:Y:S02]  /*5eb0*/  @P0 SHF.R.U32.HI R0, RZ, R0, R19 ;  /* 0x00000000ff000219 */ /* 0x000fe40000011613 */
[----:B------:R-:W-:Y:S02]  /*5ec0*/  SHF.L.U64.HI R19, R20, 0x2, R21 ;  /* 0x0000000214137819 */ /* 0x000fe40000010215 */
[----:B------:R-:W-:Y:S02]  /*5ed0*/  @P0 LOP3.LUT R9, R11, R0, RZ, 0xfc, !PT ;  /* 0x000000000b090212 */ /* 0x000fe400078efcff */
[----:B------:R-:W-:Y:S02]  /*5ee0*/  SHF.L.W.U32.HI R21, R21, 0x2, R8 ;  /* 0x0000000215157819 */ /* 0x000fe40000010e08 */
[----:B------:R-:W-:-:S02]  /*5ef0*/  IADD3 RZ, P0, PT, RZ, -R13, RZ ;  /* 0x8000000dffff7210 */ /* 0x000fc40007f1e0ff */
[----:B------:R-:W-:Y:S02]  /*5f00*/  LOP3.LUT R10, RZ, R19, RZ, 0x33, !PT ;  /* 0x00000013ff0a7212 */ /* 0x000fe400078e33ff */
[----:B------:R-:W-:Y:S02]  /*5f10*/  SHF.L.W.U32.HI R0, R8, 0x2, R9 ;  /* 0x0000000208007819 */ /* 0x000fe40000010e09 */
[----:B------:R-:W-:Y:S02]  /*5f20*/  LOP3.LUT R8, RZ, R21, RZ, 0x33, !PT ;  /* 0x00000015ff087212 */ /* 0x000fe400078e33ff */
[----:B------:R-:W-:Y:S02]  /*5f30*/  IADD3.X R10, P0, PT, RZ, R10, RZ, P0, !PT ;  /* 0x0000000aff0a7210 */ /* 0x000fe4000071e4ff */
[----:B------:R-:W-:Y:S02]  /*5f40*/  LOP3.LUT R11, RZ, R0, RZ, 0x33, !PT ;  /* 0x00000000ff0b7212 */ /* 0x000fe400078e33ff */
[----:B------:R-:W-:-:S02]  /*5f50*/  IADD3.X R8, P1, PT, RZ, R8, RZ, P0, !PT ;  /* 0x00000008ff087210 */ /* 0x000fc4000073e4ff */
[----:B------:R-:W-:-:S03]  /*5f60*/  ISETP.GT.U32.AND P2, PT, R21, -0x1, PT ;  /* 0xffffffff1500780c */ /* 0x000fc60003f44070 */
[----:B------:R-:W-:Y:S01]  /*5f70*/  IMAD.X R11, RZ, RZ, R11, P1 ;  /* 0x000000ffff0b7224 */ /* 0x000fe200008e060b */
[----:B------:R-:W-:-:S04]  /*5f80*/  ISETP.GT.AND.EX P0, PT, R0, -0x1, PT, P2 ;  /* 0xffffffff0000780c */ /* 0x000fc80003f04320 */
[----:B------:R-:W-:Y:S02]  /*5f90*/  SEL R17, R0, R11, P0 ;  /* 0x0000000b00117207 */ /* 0x000fe40000000000 */
[----:B------:R-:W-:Y:S02]  /*5fa0*/  SEL R15, R21, R8, P0 ;  /* 0x00000008150f7207 */ /* 0x000fe40000000000 */
[----:B------:R-:W-:Y:S02]  /*5fb0*/  ISETP.NE.U32.AND P1, PT, R17, RZ, PT ;  /* 0x000000ff1100720c */ /* 0x000fe40003f25070 */
[----:B------:R-:W-:Y:S02]  /*5fc0*/  SEL R10, R19, R10, P0 ;  /* 0x0000000a130a7207 */ /* 0x000fe40000000000 */
[----:B------:R-:W-:Y:S01]  /*5fd0*/  SEL R8, R15, R17, !P1 ;  /* 0x000000110f087207 */ /* 0x000fe20004800000 */
[----:B------:R-:W-:-:S05]  /*5fe0*/  @!P0 IMAD.MOV R13, RZ, RZ, -R13 ;  /* 0x000000ffff0d8224 */ /* 0x000fca00078e0a0d */
[----:B------:R-:W1:Y:S02]  /*5ff0*/  FLO.U32 R8, R8 ;  /* 0x0000000800087300 */ /* 0x000e6400000e0000 */
[C---:B-1----:R-:W-:Y:S02]  /*6000*/  IADD3 R11, PT, PT, -R8.reuse, 0x1f, RZ ;  /* 0x0000001f080b7810 */ /* 0x042fe40007ffe1ff */
[----:B------:R-:W-:-:S03]  /*6010*/  IADD3 R12, PT, PT, -R8, 0x3f, RZ ;  /* 0x0000003f080c7810 */ /* 0x000fc60007ffe1ff */
[----:B------:R-:W-:-:S05]  /*6020*/  @P1 IMAD.MOV R12, RZ, RZ, R11 ;  /* 0x000000ffff0c1224 */ /* 0x000fca00078e020b */
[----:B------:R-:W-:-:S13]  /*6030*/  ISETP.NE.AND P1, PT, R12, RZ, PT ;  /* 0x000000ff0c00720c */ /* 0x000fda0003f25270 */
[----:B0-----:R-:W-:Y:S05]  /*6040*/  @!P1 BRA `(.L_x_85) ;  /* 0x0000000000289947 */ /* 0x001fea0003800000 */
[--C-:B------:R-:W-:Y:S02]  /*6050*/  SHF.R.U64 R11, R13, 0x1, R10.reuse ;  /* 0x000000010d0b7819 */ /* 0x100fe4000000120a */
[C---:B------:R-:W-:Y:S02]  /*6060*/  LOP3.LUT R8, R12.reuse, 0x3f, RZ, 0xc0, !PT ;  /* 0x0000003f0c087812 */ /* 0x040fe400078ec0ff */
[----:B------:R-:W-:Y:S02]  /*6070*/  SHF.R.U32.HI R13, RZ, 0x1, R10 ;  /* 0x00000001ff0d7819 */ /* 0x000fe4000001160a */
[----:B------:R-:W-:Y:S02]  /*6080*/  LOP3.LUT R10, R12, 0x3f, RZ, 0xc, !PT ;  /* 0x0000003f0c0a7812 */ /* 0x000fe400078e0cff */
[CC--:B------:R-:W-:Y:S02]  /*6090*/  SHF.L.U64.HI R17, R15.reuse, R8.reuse, R17 ;  /* 0x000000080f117219 */ /* 0x0c0fe40000010211 */
[----:B------:R-:W-:-:S02]  /*60a0*/  SHF.L.U32 R15, R15, R8, RZ ;  /* 0x000000080f0f7219 */ /* 0x000fc400000006ff */
[-CC-:B------:R-:W-:Y:S02]  /*60b0*/  SHF.R.U64 R8, R11, R10.reuse, R13.reuse ;  /* 0x0000000a0b087219 */ /* 0x180fe4000000120d */
[----:B------:R-:W-:Y:S02]  /*60c0*/  SHF.R.U32.HI R10, RZ, R10, R13 ;  /* 0x0000000aff0a7219 */ /* 0x000fe4000001160d */
[----:B------:R-:W-:Y:S02]  /*60d0*/  LOP3.LUT R15, R15, R8, RZ, 0xfc, !PT ;  /* 0x000000080f0f7212 */ /* 0x000fe400078efcff */
[----:B------:R-:W-:-:S07]  /*60e0*/  LOP3.LUT R17, R17, R10, RZ, 0xfc, !PT ;  /* 0x0000000a11117212 */ /* 0x000fce00078efcff */
.L_x_85:
[----:B------:R-:W-:Y:S05]  /*60f0*/  BSYNC.RECONVERGENT B1 ;  /* 0x0000000000017941 */ /* 0x000fea0003800200 */
.L_x_84:
[----:B------:R-:W-:-:S04]  /*6100*/  IMAD.WIDE.U32 R18, R15, 0x2168c235, RZ ;  /* 0x2168c2350f127825 */ /* 0x000fc800078e00ff */
[----:B------:R-:W-:Y:S01]  /*6110*/  IMAD.MOV.U32 R10, RZ, RZ, R19 ;  /* 0x000000ffff0a7224 */ /* 0x000fe200078e0013 */
[----:B------:R-:W-:Y:S01]  /*6120*/  IADD3 RZ, P1, PT, R18, R18, RZ ;  /* 0x0000001212ff7210 */ /* 0x000fe20007f3e0ff */
[----:B------:R-:W-:Y:S02]  /*6130*/  IMAD.MOV.U32 R11, RZ, RZ, RZ ;  /* 0x000000ffff0b7224 */ /* 0x000fe400078e00ff */
[----:B------:R-:W-:-:S04]  /*6140*/  IMAD.HI.U32 R8, R17, -0x36f0255e, RZ ;  /* 0xc90fdaa211087827 */ /* 0x000fc800078e00ff */
[----:B------:R-:W-:-:S04]  /*6150*/  IMAD.WIDE.U32 R10, R15, -0x36f0255e, R10 ;  /* 0xc90fdaa20f0a7825 */ /* 0x000fc800078e000a */
[----:B------:R-:W-:-:S04]  /*6160*/  IMAD.WIDE.U32 R10, P2, R17, 0x2168c235, R10 ;  /* 0x2168c235110a7825 */ /* 0x000fc8000784000a */
[----:B------:R-:W-:Y:S01]  /*6170*/  IMAD R17, R17, -0x36f0255e, RZ ;  /* 0xc90fdaa211117824 */ /* 0x000fe200078e02ff */
[----:B------:R-:W-:Y:S01]  /*6180*/  IADD3.X RZ, P1, PT, R10, R10, RZ, P1, !PT ;  /* 0x0000000a0aff7210 */ /* 0x000fe20000f3e4ff */
[----:B------:R-:W-:-:S03]  /*6190*/  IMAD.X R8, RZ, RZ, R8, P2 ;  /* 0x000000ffff087224 */ /* 0x000fc600010e0608 */
[----:B------:R-:W-:-:S04]  /*61a0*/  IADD3 R11, P2, PT, R17, R11, RZ ;  /* 0x0000000b110b7210 */ /* 0x000fc80007f5e0ff */
[C---:B------:R-:W-:Y:S01]  /*61b0*/  ISETP.GT.U32.AND P3, PT, R11.reuse, RZ, PT ;  /* 0x000000ff0b00720c */ /* 0x040fe20003f64070 */
[----:B------:R-:W-:Y:S01]  /*61c0*/  IMAD.X R8, RZ, RZ, R8, P2 ;  /* 0x000000ffff087224 */ /* 0x000fe200010e0608 */
[----:B------:R-:W-:-:S04]  /*61d0*/  IADD3.X R10, P2, PT, R11, R11, RZ, P1, !PT ;  /* 0x0000000b0b0a7210 */ /* 0x000fc80000f5e4ff */
[C---:B------:R-:W-:Y:S01]  /*61e0*/  ISETP.GT.AND.EX P1, PT, R8.reuse, RZ, PT, P3 ;  /* 0x000000ff0800720c */ /* 0x040fe20003f24330 */
[----:B------:R-:W-:-:S03]  /*61f0*/  IMAD.X R13, R8, 0x1, R8, P2 ;  /* 0x00000001080d7824 */ /* 0x000fc600010e0608 */
[----:B------:R-:W-:Y:S02]  /*6200*/  SEL R10, R10, R11, P1 ;  /* 0x0000000b0a0a7207 */ /* 0x000fe40000800000 */
[----:B------:R-:W-:Y:S02]  /*6210*/  SEL R11, R13, R8, P1 ;  /* 0x000000080d0b7207 */ /* 0x000fe40000800000 */
[----:B------:R-:W-:Y:S02]  /*6220*/  IADD3 R10, P2, PT, R10, 0x1, RZ ;  /* 0x000000010a0a7810 */ /* 0x000fe40007f5e0ff */
[----:B------:R-:W-:Y:S02]  /*6230*/  SEL R13, RZ, 0xffffffff, !P1 ;  /* 0xffffffffff0d7807 */ /* 0x000fe40004800000 */
[----:B------:R-:W-:Y:S01]  /*6240*/  LOP3.LUT P1, R51, R51, 0x80000000, RZ, 0xc0, !PT ;  /* 0x8000000033337812 */ /* 0x000fe2000782c0ff */
[----:B------:R-:W-:Y:S02]  /*6250*/  IMAD.X R11, RZ, RZ, R11, P2 ;  /* 0x000000ffff0b7224 */ /* 0x000fe400010e060b */
[----:B------:R-:W-:Y:S01]  /*6260*/  IMAD.IADD R8, R13, 0x1, -R12 ;  /* 0x000000010d087824 */ /* 0x000fe200078e0a0c */
[----:B------:R-:W-:-:S02]  /*6270*/  SHF.R.U32.HI R13, RZ, 0x1e, R9 ;  /* 0x0000001eff0d7819 */ /* 0x000fc40000011609 */
[----:B------:R-:W-:Y:S01]  /*6280*/  SHF.R.U64 R10, R10, 0xa, R11 ;  /* 0x0000000a0a0a7819 */ /* 0x000fe2000000120b */
[----:B------:R-:W-:Y:S01]  /*6290*/  IMAD.SHL.U32 R8, R8, 0x100000, RZ ;  /* 0x0010000008087824 */ /* 0x000fe200078e00ff */
[----:B------:R-:W-:Y:S02]  /*62a0*/  LEA.HI R0, R0, R13, RZ, 0x1 ;  /* 0x0000000d00007211 */ /* 0x000fe400078f08ff */
[----:B------:R-:W-:Y:S02]  /*62b0*/  IADD3 R10, P2, PT, R10, 0x1, RZ ;  /* 0x000000010a0a7810 */ /* 0x000fe40007f5e0ff */
[----:B------:R-:W-:Y:S01]  /*62c0*/  @!P0 LOP3.LUT R51, R51, 0x80000000, RZ, 0x3c, !PT ;  /* 0x8000000033338812 */ /* 0x000fe200078e3cff */
[----:B------:R-:W-:Y:S01]  /*62d0*/  @P1 IMAD.MOV R0, RZ, RZ, -R0 ;  /* 0x000000ffff001224 */ /* 0x000fe200078e0a00 */
[----:B------:R-:W-:-:S04]  /*62e0*/  LEA.HI.X R11, R11, RZ, RZ, 0x16, P2 ;  /* 0x000000ff0b0b7211 */ /* 0x000fc800010fb4ff */
[--C-:B------:R-:W-:Y:S02]  /*62f0*/  SHF.R.U64 R10, R10, 0x1, R11.reuse ;  /* 0x000000010a0a7819 */ /* 0x100fe4000000120b */
[----:B------:R-:W-:Y:S02]  /*6300*/  SHF.R.U32.HI R9, RZ, 0x1, R11 ;  /* 0x00000001ff097819 */ /* 0x000fe4000001160b */
[----:B------:R-:W-:-:S04]  /*6310*/  IADD3 R12, P2, P3, RZ, RZ, R10 ;  /* 0x000000ffff0c7210 */ /* 0x000fc80007b5e00a */
[----:B------:R-:W-:-:S04]  /*6320*/  IADD3.X R8, PT, PT, R8, 0x3fe00000, R9, P2, P3 ;  /* 0x3fe0000008087810 */ /* 0x000fc800017e6409 */
[----:B------:R-:W-:-:S07]  /*6330*/  LOP3.LUT R13, R8, R51, RZ, 0xfc, !PT ;  /* 0x00000033080d7212 */ /* 0x000fce00078efcff */
.L_x_79:
[----:B------:R-:W-:-:S04]  /*6340*/  IMAD.MOV.U32 R17, RZ, RZ, 0x0 ;  /* 0x00000000ff117424 */ /* 0x000fc800078e00ff */
[----:B------:R-:W-:Y:S05]  /*6350*/  RET.REL.NODEC R16 `(_Z19simOBEcudaCoPolTestPdPKddddddd) ;  /* 0xffffff9c10287950 */ /* 0x000fea0003c3ffff */
.L_x_86:
[----:B------:R-:W-:-:S00]  /*6360*/  BRA `(.L_x_86) ;  /* 0xfffffffc00fc7947 */ /* 0x000fc0000383ffff */
[----:B------:R-:W-:-:S00]  /*6370*/  NOP ;  /* 0x0000000000007918 */ /* 0x000fc00000000000 */
        /* <DEDUP_REMOVED lines=8> */
.L_x_88:


//--------------------- .nv.global.init           --------------------------
	.section	.nv.global.init,"aw",@progbits
	.align	16
.nv.global.init:
	.type		__cudart_sin_cos_coeffs,@object
	.size		__cudart_sin_cos_coeffs,(__cudart_i2opi_d - __cudart_sin_cos_coeffs)
__cudart_sin_cos_coeffs:
        /*0000*/ 	.byte	0x46, 0xd2, 0xb0, 0x2c, 0xf1, 0xe5, 0x5a, 0xbe, 0x92, 0xe3, 0xac, 0x69, 0xe3, 0x1d, 0xc7, 0x3e
        /*0010*/ 	.byte	0xa1, 0x62, 0xdb, 0x19, 0xa0, 0x01, 0x2a, 0xbf, 0x18, 0x08, 0x11, 0x11, 0x11, 0x11, 0x81, 0x3f
        /*0020*/ 	.byte	0x54, 0x55, 0x55, 0x55, 0x55, 0x55, 0xc5, 0xbf, 0x00, 0x00, 0x00, 0x00, 0x00, 0x00, 0x00, 0x00
        /*0030*/ 	.byte	0x00, 0x00, 0x00, 0x00, 0x00, 0x00, 0x00, 0x00, 0x64, 0x81, 0xfd, 0x20, 0x83, 0xff, 0xa8, 0xbd
        /*0040*/ 	.byte	0x28, 0x85, 0xef, 0xc1, 0xa7, 0xee, 0x21, 0x3e, 0xd9, 0xe6, 0x06, 0x8e, 0x4f, 0x7e, 0x92, 0xbe
        /*0050*/ 	.byte	0xe9, 0xbc, 0xdd, 0x19, 0xa0, 0x01, 0xfa, 0x3e, 0x47, 0x5d, 0xc1, 0x16, 0x6c, 0xc1, 0x56, 0xbf
        /*0060*/ 	.byte	0x51, 0x55, 0x55, 0x55, 0x55, 0x55, 0xa5, 0x3f, 0x00, 0x00, 0x00, 0x00, 0x00, 0x00, 0xe0, 0xbf
        /*0070*/ 	.byte	0x00, 0x00, 0x00, 0x00, 0x00, 0x00, 0xf0, 0x3f, 0x00, 0x00, 0x00, 0x00, 0x00, 0x00, 0x00, 0x00
	.type		__cudart_i2opi_d,@object
	.size		__cudart_i2opi_d,(.L_0 - __cudart_i2opi_d)
__cudart_i2opi_d:
        /* <DEDUP_REMOVED lines=9> */
.L_0:


//--------------------- .nv.shared.reserved.0     --------------------------
	.section	.nv.shared.reserved.0,"aw",@nobits
	.weak		__nv_reservedSMEM_offset_0_alias
	.size		__nv_reservedSMEM_offset_0_alias, 0, 64
	.other		__nv_reservedSMEM_offset_0_alias,@"STO_CUDA_RESERVED_SHARED STV_DEFAULT"
__nv_reservedSMEM_offset_0_alias:
	.zero		0
	.zero		64


//--------------------- .nv.constant0._Z19simOBEcudaCoPolTestPdPKddddddd --------------------------
	.section	.nv.constant0._Z19simOBEcudaCoPolTestPdPKddddddd,"a",@progbits
	.sectionflags	@""
	.align	4
.nv.constant0._Z19simOBEcudaCoPolTestPdPKddddddd:
	.zero		960


//--------------------- SYMBOLS --------------------------

	.type		.nv.reservedSmem.offset0,@object
	.size		.nv.reservedSmem.offset0,0x4
